	.target	sm_120a

	.elftype	@"ET_EXEC"


//--------------------- .note.nv.tkinfo           --------------------------
	.section	.note.nv.tkinfo,"",@"SHT_NOTE"
	.sectionflags	@"SHF_NOTE_NV_TKINFO"
	.tkinfo
        /*0018*/ 	.word	0x00000080
        /*0030*/ 	.string	""
        /*0030*/ 	.string	"ptxas"
        /*0030*/ 	.string	"Cuda compilation tools, release 12.8, V12.8.93"
        /*0030*/ 	.string	"Build cuda_12.8.r12.8/compiler.35583870_0"
        /*0030*/ 	.string	"-v  -lineinfo  -arch sm_120a "



//--------------------- .note.nv.cuver            --------------------------
	.section	.note.nv.cuver,"",@"SHT_NOTE"
	.sectionflags	@"SHF_NOTE_NV_CUVER"
        /*0018*/ 	.short	0x0001
        /*001a*/ 	.short	0x0078
        /*001c*/ 	.short	0x0001
        /*001e*/ 	.short	0x0000
        /*0020*/ 	.short	0x0001
        /*0022*/ 	.short	0x0000


//--------------------- .nv.info                  --------------------------
	.section	.nv.info,"",@"SHT_CUDA_INFO"
	.align	4


	//----- nvinfo : EIATTR_REGCOUNT
	.align		4
        /*0000*/ 	.byte	0x04, 0x2f
        /*0002*/ 	.short	(.L_2 - .L_1)
	.align		4
.L_1:
        /*0004*/ 	.word	index@(triton_red_fused__to_copy_mean_pow_3)
        /*0008*/ 	.word	0x0000003e


	//----- nvinfo : EIATTR_FRAME_SIZE
	.align		4
.L_2:
        /*000c*/ 	.byte	0x04, 0x11
        /*000e*/ 	.short	(.L_4 - .L_3)
	.align		4
.L_3:
        /*0010*/ 	.word	index@(triton_red_fused__to_copy_mean_pow_3)
        /*0014*/ 	.word	0x00000000


	//----- nvinfo : EIATTR_MIN_STACK_SIZE
	.align		4
.L_4:
        /*0018*/ 	.byte	0x04, 0x12
        /*001a*/ 	.short	(.L_6 - .L_5)
	.align		4
.L_5:
        /*001c*/ 	.word	index@(triton_red_fused__to_copy_mean_pow_3)
        /*0020*/ 	.word	0x00000000
.L_6:


//--------------------- .nv.info.triton_red_fused__to_copy_mean_pow_3 --------------------------
	.section	.nv.info.triton_red_fused__to_copy_mean_pow_3,"",@"SHT_CUDA_INFO"
	.sectionflags	@""
	.align	4


	//----- nvinfo : EIATTR_CUDA_API_VERSION
	.align		4
        /*0000*/ 	.byte	0x04, 0x37
        /*0002*/ 	.short	(.L_8 - .L_7)
.L_7:
        /*0004*/ 	.word	0x00000080


	//----- nvinfo : EIATTR_KPARAM_INFO
	.align		4
.L_8:
        /*0008*/ 	.byte	0x04, 0x17
        /*000a*/ 	.short	(.L_10 - .L_9)
.L_9:
        /*000c*/ 	.word	0x00000000
        /*0010*/ 	.short	0x0009
        /*0012*/ 	.short	0x0040
        /*0014*/ 	.byte	0x00, 0xf4, 0x21, 0x00


	//----- nvinfo : EIATTR_KPARAM_INFO
	.align		4
.L_10:
        /*0018*/ 	.byte	0x04, 0x17
        /*001a*/ 	.short	(.L_12 - .L_11)
.L_11:
        /*001c*/ 	.word	0x00000000
        /*0020*/ 	.short	0x0008
        /*0022*/ 	.short	0x003c
        /*0024*/ 	.byte	0x00, 0xf0, 0x11, 0x00


	//----- nvinfo : EIATTR_KPARAM_INFO
	.align		4
.L_12:
        /*0028*/ 	.byte	0x04, 0x17
        /*002a*/ 	.short	(.L_14 - .L_13)
.L_13:
        /*002c*/ 	.word	0x00000000
        /*0030*/ 	.short	0x0007
        /*0032*/ 	.short	0x0038
        /*0034*/ 	.byte	0x00, 0xf0, 0x11, 0x00


	//----- nvinfo : EIATTR_KPARAM_INFO
	.align		4
.L_14:
        /*0038*/ 	.byte	0x04, 0x17
        /*003a*/ 	.short	(.L_16 - .L_15)
.L_15:
        /*003c*/ 	.word	0x00000000
        /*0040*/ 	.short	0x0006
        /*0042*/ 	.short	0x0030
        /*0044*/ 	.byte	0x00, 0xf4, 0x21, 0x00


	//----- nvinfo : EIATTR_KPARAM_INFO
	.align		4
.L_16:
        /*0048*/ 	.byte	0x04, 0x17
        /*004a*/ 	.short	(.L_18 - .L_17)
.L_17:
        /*004c*/ 	.word	0x00000000
        /*0050*/ 	.short	0x0005
        /*0052*/ 	.short	0x0028
        /*0054*/ 	.byte	0x00, 0xf4, 0x21, 0x00


	//----- nvinfo : EIATTR_KPARAM_INFO
	.align		4
.L_18:
        /*0058*/ 	.byte	0x04, 0x17
        /*005a*/ 	.short	(.L_20 - .L_19)
.L_19:
        /*005c*/ 	.word	0x00000000
        /*0060*/ 	.short	0x0004
        /*0062*/ 	.short	0x0020
        /*0064*/ 	.byte	0x00, 0xf4, 0x21, 0x00


	//----- nvinfo : EIATTR_KPARAM_INFO
	.align		4
.L_20:
        /*0068*/ 	.byte	0x04, 0x17
        /*006a*/ 	.short	(.L_22 - .L_21)
.L_21:
        /*006c*/ 	.word	0x00000000
        /*0070*/ 	.short	0x0003
        /*0072*/ 	.short	0x0018
        /*0074*/ 	.byte	0x00, 0xf4, 0x21, 0x00


	//----- nvinfo : EIATTR_KPARAM_INFO
	.align		4
.L_22:
        /*0078*/ 	.byte	0x04, 0x17
        /*007a*/ 	.short	(.L_24 - .L_23)
.L_23:
        /*007c*/ 	.word	0x00000000
        /*0080*/ 	.short	0x0002
        /*0082*/ 	.short	0x0010
        /*0084*/ 	.byte	0x00, 0xf4, 0x21, 0x00


	//----- nvinfo : EIATTR_KPARAM_INFO
	.align		4
.L_24:
        /*0088*/ 	.byte	0x04, 0x17
        /*008a*/ 	.short	(.L_26 - .L_25)
.L_25:
        /*008c*/ 	.word	0x00000000
        /*0090*/ 	.short	0x0001
        /*0092*/ 	.short	0x0008
        /*0094*/ 	.byte	0x00, 0xf4, 0x21, 0x00


	//----- nvinfo : EIATTR_KPARAM_INFO
	.align		4
.L_26:
        /*0098*/ 	.byte	0x04, 0x17
        /*009a*/ 	.short	(.L_28 - .L_27)
.L_27:
        /*009c*/ 	.word	0x00000000
        /*00a0*/ 	.short	0x0000
        /*00a2*/ 	.short	0x0000
        /*00a4*/ 	.byte	0x00, 0xf4, 0x21, 0x00


	//----- nvinfo : EIATTR_SPARSE_MMA_MASK
	.align		4
.L_28:
        /*00a8*/ 	.byte	0x03, 0x50
        /*00aa*/ 	.short	0x0000


	//----- nvinfo : EIATTR_MAXREG_COUNT
	.align		4
        /*00ac*/ 	.byte	0x03, 0x1b
        /*00ae*/ 	.short	0x00ff


	//----- nvinfo : EIATTR_NUM_BARRIERS
	.align		4
        /*00b0*/ 	.byte	0x02, 0x4c
        /*00b2*/ 	.byte	0x01
	.zero		1


	//----- nvinfo : EIATTR_COOP_GROUP_MASK_REGIDS
	.align		4
        /*00b4*/ 	.byte	0x04, 0x29
        /*00b6*/ 	.short	(.L_30 - .L_29)


	//   ....[0]....
.L_29:
        /*00b8*/ 	.word	0xffffffff


	//   ....[1]....
        /*00bc*/ 	.word	0xffffffff


	//   ....[2]....
        /*00c0*/ 	.word	0xffffffff


	//   ....[3]....
        /*00c4*/ 	.word	0xffffffff


	//   ....[4]....
        /*00c8*/ 	.word	0xffffffff


	//   ....[5]....
        /*00cc*/ 	.word	0xffffffff


	//   ....[6]....
        /*00d0*/ 	.word	0xffffffff


	//   ....[7]....
        /*00d4*/ 	.word	0xffffffff


	//   ....[8]....
        /*00d8*/ 	.word	0xffffffff


	//   ....[9]....
        /*00dc*/ 	.word	0xffffffff


	//   ....[10]....
        /*00e0*/ 	.word	0xffffffff


	//   ....[11]....
        /*00e4*/ 	.word	0xffffffff


	//   ....[12]....
        /*00e8*/ 	.word	0xffffffff


	//   ....[13]....
        /*00ec*/ 	.word	0xffffffff


	//   ....[14]....
        /*00f0*/ 	.word	0xffffffff


	//   ....[15]....
        /*00f4*/ 	.word	0xffffffff


	//----- nvinfo : EIATTR_COOP_GROUP_INSTR_OFFSETS
	.align		4
.L_30:
        /*00f8*/ 	.byte	0x04, 0x28
        /*00fa*/ 	.short	(.L_32 - .L_31)


	//   ....[0]....
.L_31:
        /*00fc*/ 	.word	0x000004e0


	//   ....[1]....
        /*0100*/ 	.word	0x00000500


	//   ....[2]....
        /*0104*/ 	.word	0x00000520


	//   ....[3]....
        /*0108*/ 	.word	0x00000540


	//   ....[4]....
        /*010c*/ 	.word	0x00000560


	//   ....[5]....
        /*0110*/ 	.word	0x000005d0


	//   ....[6]....
        /*0114*/ 	.word	0x000005f0


	//   ....[7]....
        /*0118*/ 	.word	0x00000610


	//   ....[8]....
        /*011c*/ 	.word	0x00000ac0


	//   ....[9]....
        /*0120*/ 	.word	0x00000ae0


	//   ....[10]....
        /*0124*/ 	.word	0x00000b00


	//   ....[11]....
        /*0128*/ 	.word	0x00000b20


	//   ....[12]....
        /*012c*/ 	.word	0x00000b40


	//   ....[13]....
        /*0130*/ 	.word	0x00000b90


	//   ....[14]....
        /*0134*/ 	.word	0x00000bb0


	//   ....[15]....
        /*0138*/ 	.word	0x00000bf0


	//----- nvinfo : EIATTR_VRC_CTA_INIT_COUNT
	.align		4
.L_32:
        /*013c*/ 	.byte	0x02, 0x4a
	.zero		1
	.zero		1


	//----- nvinfo : EIATTR_EXIT_INSTR_OFFSETS
	.align		4
        /*0140*/ 	.byte	0x04, 0x1c
        /*0142*/ 	.short	(.L_34 - .L_33)


	//   ....[0]....
.L_33:
        /*0144*/ 	.word	0x00004500


	//----- nvinfo : EIATTR_REQNTID
	.align		4
.L_34:
        /*0148*/ 	.byte	0x04, 0x10
        /*014a*/ 	.short	(.L_36 - .L_35)
.L_35:
        /*014c*/ 	.word	0x00000100
        /*0150*/ 	.word	0x00000001
        /*0154*/ 	.word	0x00000001


	//----- nvinfo : EIATTR_CBANK_PARAM_SIZE
	.align		4
.L_36:
        /*0158*/ 	.byte	0x03, 0x19
        /*015a*/ 	.short	0x0048


	//----- nvinfo : EIATTR_PARAM_CBANK
	.align		4
        /*015c*/ 	.byte	0x04, 0x0a
        /*015e*/ 	.short	(.L_38 - .L_37)
	.align		4
.L_37:
        /*0160*/ 	.word	index@(.nv.constant0.triton_red_fused__to_copy_mean_pow_3)
        /*0164*/ 	.short	0x0380
        /*0166*/ 	.short	0x0048


	//----- nvinfo : EIATTR_SW_WAR
	.align		4
.L_38:
        /*0168*/ 	.byte	0x04, 0x36
        /*016a*/ 	.short	(.L_40 - .L_39)
.L_39:
        /*016c*/ 	.word	0x00000000
.L_40:


//--------------------- .nv.compat                --------------------------
	.section	.nv.compat,"",@"SHT_CUDA_COMPAT_INFO"
	.align	4
        /*0000*/ 	.byte	0x02, 0x02, 0x01, 0x00, 0x02, 0x05, 0x05, 0x00, 0x02, 0x03, 0x00, 0x00, 0x02, 0x06, 0x01, 0x00


//--------------------- .nv.callgraph             --------------------------
	.section	.nv.callgraph,"",@"SHT_CUDA_CALLGRAPH"
	.align	4
	.sectionentsize	8
	.align		4
        /*0000*/ 	.word	0x00000000
	.align		4
        /*0004*/ 	.word	0xffffffff
	.align		4
        /*0008*/ 	.word	0x00000000
	.align		4
        /*000c*/ 	.word	0xfffffffe
	.align		4
        /*0010*/ 	.word	0x00000000
	.align		4
        /*0014*/ 	.word	0xfffffffd
	.align		4
        /*0018*/ 	.word	0x00000000
	.align		4
        /*001c*/ 	.word	0xfffffffc


//--------------------- .nv.constant4             --------------------------
	.section	.nv.constant4,"a",@progbits
	.align	8
	.align		8
.nv.constant4:
        /*0000*/ 	.dword	_$_str


//--------------------- .text.triton_red_fused__to_copy_mean_pow_3 --------------------------
	.section	.text.triton_red_fused__to_copy_mean_pow_3,"ax",@progbits
	.align	128
        .global         triton_red_fused__to_copy_mean_pow_3
        .type           triton_red_fused__to_copy_mean_pow_3,@function
        .size           triton_red_fused__to_copy_mean_pow_3,(.L_x_1 - triton_red_fused__to_copy_mean_pow_3)
        .other          triton_red_fused__to_copy_mean_pow_3,@"STO_CUDA_ENTRY STV_DEFAULT"
triton_red_fused__to_copy_mean_pow_3:
.text.triton_red_fused__to_copy_mean_pow_3:
[----:B------:R-:W-:Y:S01]  /*0000*/  LDC R1, c[0x0][0x37c] ;  /* 0x0000df00ff017b82 */ /* 0x000fe20000000800 */
[----:B------:R-:W0:Y:S07]  /*0010*/  S2R R5, SR_CTAID.X ;  /* 0x0000000000057919 */ /* 0x000e2e0000002500 */
[----:B------:R-:W1:Y:S01]  /*0020*/  LDC.64 R6, c[0x0][0x380] ;  /* 0x0000e000ff067b82 */ /* 0x000e620000000a00 */
[----:B------:R-:W-:Y:S01]  /*0030*/  UMOV UR5, 0xf0 ;  /* 0x000000f000057882 */ /* 0x000fe20000000000 */
[----:B------:R-:W2:Y:S01]  /*0040*/  S2R R30, SR_TID.X ;  /* 0x00000000001e7919 */ /* 0x000ea20000002100 */
[----:B------:R-:W-:Y:S01]  /*0050*/  USHF.R.U32 UR6, UR5, 0x4, URZ ;  /* 0x0000000405067899 */ /* 0x000fe200080016ff */
[----:B------:R-:W-:-:S03]  /*0060*/  UMOV UR7, 0x140 ;  /* 0x0000014000077882 */ /* 0x000fc60000000000 */
[----:B------:R-:W-:-:S04]  /*0070*/  ULOP3.LUT UR7, UR7, 0xf, UR6, 0xf8, !UPT ;  /* 0x0000000f07077892 */ /* 0x000fc8000f8ef806 */
[----:B------:R-:W-:Y:S01]  /*0080*/  USHF.L.U32 UR7, UR7, 0x14, URZ ;  /* 0x0000001407077899 */ /* 0x000fe200080006ff */
[----:B------:R-:W-:Y:S01]  /*0090*/  UMOV UR6, URZ ;  /* 0x000000ff00067c82 */ /* 0x000fe20008000000 */
[----:B------:R-:W-:Y:S01]  /*00a0*/  UMOV UR4, 0x400 ;  /* 0x0000040000047882 */ /* 0x000fe20000000000 */
[----:B------:R-:W3:Y:S01]  /*00b0*/  LDCU.128 UR12, c[0x0][0x3a0] ;  /* 0x00007400ff0c77ac */ /* 0x000ee20008000c00 */
[----:B0-----:R-:W-:Y:S01]  /*00c0*/  IMAD R25, R5, 0x1400, RZ ;  /* 0x0000140005197824 */ /* 0x001fe200078e02ff */
[----:B--2---:R-:W-:-:S04]  /*00d0*/  SHF.L.U32 R0, R30, 0x2, RZ ;  /* 0x000000021e007819 */ /* 0x004fc800000006ff */
[----:B------:R-:W-:-:S04]  /*00e0*/  LOP3.LUT R4, R25, 0x3fc, R0, 0xf8, !PT ;  /* 0x000003fc19047812 */ /* 0x000fc800078ef800 */
[C---:B------:R-:W-:Y:S01]  /*00f0*/  IADD3 R35, PT, PT, R4.reuse, 0x400, RZ ;  /* 0x0000040004237810 */ /* 0x040fe20007ffe0ff */
[----:B-1----:R-:W-:-:S04]  /*0100*/  IMAD.WIDE R18, R4, 0x2, R6 ;  /* 0x0000000204127825 */ /* 0x002fc800078e0206 */
[--C-:B------:R-:W-:Y:S01]  /*0110*/  IMAD.WIDE R20, R35, 0x2, R6.reuse ;  /* 0x0000000223147825 */ /* 0x100fe200078e0206 */
[C---:B------:R-:W-:Y:S01]  /*0120*/  IADD3 R17, PT, PT, R4.reuse, 0x800, RZ ;  /* 0x0000080004117810 */ /* 0x040fe20007ffe0ff */
[----:B------:R-:W2:Y:S04]  /*0130*/  LDG.E.EL.64 R18, desc[UR6][R18.64] ;  /* 0x0000000612127981 */ /* 0x000ea8000c2e1b00 */
[----:B------:R-:W4:Y:S01]  /*0140*/  LDG.E.EL.64 R20, desc[UR6][R20.64] ;  /* 0x0000000614147981 */ /* 0x000f22000c2e1b00 */
[----:B------:R-:W-:Y:S01]  /*0150*/  IMAD.WIDE R14, R17, 0x2, R6 ;  /* 0x00000002110e7825 */ /* 0x000fe200078e0206 */
[C---:B------:R-:W-:Y:S02]  /*0160*/  IADD3 R13, PT, PT, R4.reuse, 0xc00, RZ ;  /* 0x00000c00040d7810 */ /* 0x040fe40007ffe0ff */
[----:B------:R-:W-:-:S03]  /*0170*/  IADD3 R3, PT, PT, R4, 0x1000, RZ ;  /* 0x0000100004037810 */ /* 0x000fc60007ffe0ff */
[----:B------:R-:W5:Y:S01]  /*0180*/  LDG.E.EL.64 R14, desc[UR6][R14.64] ;  /* 0x000000060e0e7981 */ /* 0x000f62000c2e1b00 */
[----:B------:R-:W-:-:S04]  /*0190*/  IMAD.WIDE R8, R13, 0x2, R6 ;  /* 0x000000020d087825 */ /* 0x000fc800078e0206 */
[----:B------:R-:W-:Y:S02]  /*01a0*/  IMAD.WIDE R10, R3, 0x2, R6 ;  /* 0x00000002030a7825 */ /* 0x000fe400078e0206 */
[----:B------:R-:W3:Y:S04]  /*01b0*/  LDG.E.EL.64 R8, desc[UR6][R8.64] ;  /* 0x0000000608087981 */ /* 0x000ee8000c2e1b00 */
[----:B------:R-:W3:Y:S01]  /*01c0*/  LDG.E.EL.64 R10, desc[UR6][R10.64] ;  /* 0x000000060a0a7981 */ /* 0x000ee2000c2e1b00 */
[----:B------:R-:W0:Y:S01]  /*01d0*/  S2UR UR6, SR_CgaCtaId ;  /* 0x00000000000679c3 */ /* 0x000e220000008800 */
[C---:B------:R-:W-:Y:S01]  /*01e0*/  LOP3.LUT P0, RZ, R30.reuse, 0x1f, RZ, 0xc0, !PT ;  /* 0x0000001f1eff7812 */ /* 0x040fe2000780c0ff */
[----:B------:R-:W-:Y:S01]  /*01f0*/  ISETP.GE.U32.AND P1, PT, R30, 0x8, PT ;  /* 0x000000081e00780c */ /* 0x000fe20003f26070 */
[----:B0-----:R-:W-:Y:S01]  /*0200*/  ULEA UR6, UR6, UR4, 0x18 ;  /* 0x0000000406067291 */ /* 0x001fe2000f8ec0ff */
[----:B--2---:R-:W-:-:S02]  /*0210*/  HADD2.F32 R16, -RZ, R18.H0_H0 ;  /* 0x20000012ff107230 */ /* 0x004fc40000004100 */
[--C-:B----4-:R-:W-:Y:S02]  /*0220*/  HADD2.F32 R22, -RZ, R20.reuse.H0_H0 ;  /* 0x20000014ff167230 */ /* 0x110fe40000004100 */
[----:B------:R-:W-:-:S03]  /*0230*/  HADD2.F32 R20, -RZ, R20.H1_H1 ;  /* 0x30000014ff147230 */ /* 0x000fc60000004100 */
[----:B------:R-:W-:Y:S01]  /*0240*/  FMUL R23, R22, R22 ;  /* 0x0000001616177220 */ /* 0x000fe20000400000 */
[----:B------:R-:W-:-:S03]  /*0250*/  HADD2.F32 R24, -RZ, R21.H1_H1 ;  /* 0x30000015ff187230 */ /* 0x000fc60000004100 */
[----:B------:R-:W-:Y:S01]  /*0260*/  FFMA R23, R16, R16, R23 ;  /* 0x0000001010177223 */ /* 0x000fe20000000017 */
[----:B------:R-:W-:Y:S02]  /*0270*/  HADD2.F32 R16, -RZ, R21.H0_H0 ;  /* 0x20000015ff107230 */ /* 0x000fe40000004100 */
[----:B------:R-:W-:Y:S02]  /*0280*/  HADD2.F32 R18, -RZ, R18.H1_H1 ;  /* 0x30000012ff127230 */ /* 0x000fe40000004100 */
[--C-:B------:R-:W-:Y:S02]  /*0290*/  HADD2.F32 R21, -RZ, R19.reuse.H1_H1 ;  /* 0x30000013ff157230 */ /* 0x100fe40000004100 */
[----:B------:R-:W-:Y:S02]  /*02a0*/  HADD2.F32 R22, -RZ, R19.H0_H0 ;  /* 0x20000013ff167230 */ /* 0x000fe40000004100 */
[----:B------:R-:W-:Y:S01]  /*02b0*/  FMUL R19, R20, R20 ;  /* 0x0000001414137220 */ /* 0x000fe20000400000 */
[----:B------:R-:W-:Y:S01]  /*02c0*/  FMUL R27, R16, R16 ;  /* 0x00000010101b7220 */ /* 0x000fe20000400000 */
[----:B-----5:R-:W-:-:S02]  /*02d0*/  HADD2.F32 R16, -RZ, R14.H1_H1 ;  /* 0x3000000eff107230 */ /* 0x020fc40000004100 */
[----:B------:R-:W-:Y:S01]  /*02e0*/  FFMA R19, R18, R18, R19 ;  /* 0x0000001212137223 */ /* 0x000fe20000000013 */
[----:B------:R-:W-:-:S03]  /*02f0*/  HADD2.F32 R14, -RZ, R14.H0_H0 ;  /* 0x2000000eff0e7230 */ /* 0x000fc60000004100 */
[----:B------:R-:W-:Y:S01]  /*0300*/  FFMA R19, R16, R16, R19 ;  /* 0x0000001010137223 */ /* 0x000fe20000000013 */
[--C-:B---3--:R-:W-:Y:S02]  /*0310*/  HADD2.F32 R16, -RZ, R8.reuse.H0_H0 ;  /* 0x20000008ff107230 */ /* 0x108fe40000004100 */
[----:B------:R-:W-:Y:S02]  /*0320*/  HADD2.F32 R8, -RZ, R8.H1_H1 ;  /* 0x30000008ff087230 */ /* 0x000fe40000004100 */
[----:B------:R-:W-:Y:S01]  /*0330*/  FMUL R24, R24, R24 ;  /* 0x0000001818187220 */ /* 0x000fe20000400000 */
[----:B------:R-:W-:Y:S02]  /*0340*/  HADD2.F32 R18, -RZ, R15.H0_H0 ;  /* 0x2000000fff127230 */ /* 0x000fe40000004100 */
[----:B------:R-:W-:Y:S01]  /*0350*/  FFMA R27, R22, R22, R27 ;  /* 0x00000016161b7223 */ /* 0x000fe2000000001b */
[----:B------:R-:W-:Y:S01]  /*0360*/  FFMA R23, R14, R14, R23 ;  /* 0x0000000e0e177223 */ /* 0x000fe20000000017 */
[----:B------:R-:W-:-:S02]  /*0370*/  HADD2.F32 R14, -RZ, R9.H0_H0 ;  /* 0x20000009ff0e7230 */ /* 0x000fc40000004100 */
[----:B------:R-:W-:Y:S01]  /*0380*/  FFMA R19, R8, R8, R19 ;  /* 0x0000000808137223 */ /* 0x000fe20000000013 */
[----:B------:R-:W-:Y:S01]  /*0390*/  FFMA R24, R21, R21, R24 ;  /* 0x0000001515187223 */ /* 0x000fe20000000018 */
[----:B------:R-:W-:Y:S01]  /*03a0*/  FFMA R27, R18, R18, R27 ;  /* 0x00000012121b7223 */ /* 0x000fe2000000001b */
[--C-:B------:R-:W-:Y:S02]  /*03b0*/  HADD2.F32 R8, -RZ, R10.reuse.H1_H1 ;  /* 0x3000000aff087230 */ /* 0x100fe40000004100 */
[----:B------:R-:W-:Y:S01]  /*03c0*/  FFMA R23, R16, R16, R23 ;  /* 0x0000001010177223 */ /* 0x000fe20000000017 */
[----:B------:R-:W-:Y:S02]  /*03d0*/  HADD2.F32 R21, -RZ, R15.H1_H1 ;  /* 0x3000000fff157230 */ /* 0x000fe40000004100 */
[----:B------:R-:W-:Y:S02]  /*03e0*/  HADD2.F32 R10, -RZ, R10.H0_H0 ;  /* 0x2000000aff0a7230 */ /* 0x000fe40000004100 */
[----:B------:R-:W-:Y:S01]  /*03f0*/  FFMA R27, R14, R14, R27 ;  /* 0x0000000e0e1b7223 */ /* 0x000fe2000000001b */
[----:B------:R-:W-:-:S02]  /*0400*/  HADD2.F32 R9, -RZ, R9.H1_H1 ;  /* 0x30000009ff097230 */ /* 0x000fc40000004100 */
[----:B------:R-:W-:Y:S01]  /*0410*/  FFMA R24, R21, R21, R24 ;  /* 0x0000001515187223 */ /* 0x000fe20000000018 */
[--C-:B------:R-:W-:Y:S02]  /*0420*/  HADD2.F32 R14, -RZ, R11.reuse.H0_H0 ;  /* 0x2000000bff0e7230 */ /* 0x100fe40000004100 */
[----:B------:R-:W-:Y:S01]  /*0430*/  FFMA R19, R8, R8, R19 ;  /* 0x0000000808137223 */ /* 0x000fe20000000013 */
[----:B------:R-:W-:Y:S01]  /*0440*/  FFMA R10, R10, R10, R23 ;  /* 0x0000000a0a0a7223 */ /* 0x000fe20000000017 */
[----:B------:R-:W-:Y:S02]  /*0450*/  HADD2.F32 R11, -RZ, R11.H1_H1 ;  /* 0x3000000bff0b7230 */ /* 0x000fe40000004100 */
[----:B------:R-:W-:Y:S01]  /*0460*/  FFMA R24, R9, R9, R24 ;  /* 0x0000000909187223 */ /* 0x000fe20000000018 */
[----:B------:R-:W-:Y:S01]  /*0470*/  FFMA R27, R14, R14, R27 ;  /* 0x0000000e0e1b7223 */ /* 0x000fe2000000001b */
[----:B------:R-:W-:Y:S01]  /*0480*/  FADD R10, R19, R10 ;  /* 0x0000000a130a7221 */ /* 0x000fe20000000000 */
[----:B------:R-:W-:Y:S01]  /*0490*/  ISETP.NE.AND P2, PT, R30, RZ, PT ;  /* 0x000000ff1e00720c */ /* 0x000fe20003f45270 */
[----:B------:R-:W-:Y:S01]  /*04a0*/  FFMA R24, R11, R11, R24 ;  /* 0x0000000b0b187223 */ /* 0x000fe20000000018 */
[----:B------:R-:W0:Y:S01]  /*04b0*/  LDC.64 R22, c[0x0][0x388] ;  /* 0x0000e200ff167b82 */ /* 0x000e220000000a00 */
[----:B------:R-:W-:-:S04]  /*04c0*/  FADD R27, R27, R10 ;  /* 0x0000000a1b1b7221 */ /* 0x000fc80000000000 */
[----:B------:R-:W-:-:S05]  /*04d0*/  FADD R24, R24, R27 ;  /* 0x0000001b18187221 */ /* 0x000fca0000000000 */
[----:B------:R-:W1:Y:S02]  /*04e0*/  SHFL.BFLY PT, R9, R24, 0x10, 0x1f ;  /* 0x0e001f0018097f89 */ /* 0x000e6400000e0000 */
[----:B-1----:R-:W-:-:S05]  /*04f0*/  FADD R9, R24, R9 ;  /* 0x0000000918097221 */ /* 0x002fca0000000000 */
[----:B------:R-:W1:Y:S02]  /*0500*/  SHFL.BFLY PT, R8, R9, 0x8, 0x1f ;  /* 0x0d001f0009087f89 */ /* 0x000e6400000e0000 */
[----:B-1----:R-:W-:-:S05]  /*0510*/  FADD R8, R9, R8 ;  /* 0x0000000809087221 */ /* 0x002fca0000000000 */
[----:B------:R-:W1:Y:S02]  /*0520*/  SHFL.BFLY PT, R11, R8, 0x4, 0x1f ;  /* 0x0c801f00080b7f89 */ /* 0x000e6400000e0000 */
[----:B-1----:R-:W-:-:S05]  /*0530*/  FADD R11, R8, R11 ;  /* 0x0000000b080b7221 */ /* 0x002fca0000000000 */
[----:B------:R-:W1:Y:S02]  /*0540*/  SHFL.BFLY PT, R10, R11, 0x2, 0x1f ;  /* 0x0c401f000b0a7f89 */ /* 0x000e6400000e0000 */
[----:B-1----:R-:W-:-:S05]  /*0550*/  FADD R10, R11, R10 ;  /* 0x0000000a0b0a7221 */ /* 0x002fca0000000000 */
[----:B------:R-:W1:Y:S01]  /*0560*/  SHFL.BFLY PT, R15, R10, 0x1, 0x1f ;  /* 0x0c201f000a0f7f89 */ /* 0x000e6200000e0000 */
[----:B------:R-:W-:-:S04]  /*0570*/  SHF.R.U32.HI R14, RZ, 0x3, R30 ;  /* 0x00000003ff0e7819 */ /* 0x000fc8000001161e */
[----:B------:R-:W-:Y:S01]  /*0580*/  LOP3.LUT R14, R14, 0x1c, RZ, 0xc0, !PT ;  /* 0x0000001c0e0e7812 */ /* 0x000fe200078ec0ff */
[----:B-1----:R-:W-:-:S05]  /*0590*/  FADD R15, R10, R15 ;  /* 0x0000000f0a0f7221 */ /* 0x002fca0000000000 */
[----:B------:R-:W-:Y:S01]  /*05a0*/  @!P0 STS [R14+UR6], R15 ;  /* 0x0000000f0e008988 */ /* 0x000fe20008000806 */
[----:B------:R-:W-:Y:S06]  /*05b0*/  BAR.SYNC.DEFER_BLOCKING 0x0 ;  /* 0x0000000000007b1d */ /* 0x000fec0000010000 */
[----:B------:R-:W1:Y:S04]  /*05c0*/  @!P1 LDS R12, [R0+UR6] ;  /* 0x00000006000c9984 */ /* 0x000e680008000800 */
[----:B-1----:R-:W1:Y:S02]  /*05d0*/  SHFL.BFLY PT, R9, R12, 0x4, 0x1f ;  /* 0x0c801f000c097f89 */ /* 0x002e6400000e0000 */
[----:B-1----:R-:W-:-:S05]  /*05e0*/  FADD R9, R12, R9 ;  /* 0x000000090c097221 */ /* 0x002fca0000000000 */
[----:B------:R-:W1:Y:S02]  /*05f0*/  SHFL.BFLY PT, R8, R9, 0x2, 0x1f ;  /* 0x0c401f0009087f89 */ /* 0x000e6400000e0000 */
[----:B-1----:R-:W-:-:S05]  /*0600*/  FADD R8, R9, R8 ;  /* 0x0000000809087221 */ /* 0x002fca0000000000 */
[----:B------:R-:W1:Y:S01]  /*0610*/  SHFL.BFLY PT, R11, R8, 0x1, 0x1f ;  /* 0x0c201f00080b7f89 */ /* 0x000e6200000e0000 */
[----:B------:R-:W-:Y:S01]  /*0620*/  USHF.R.U32 UR8, UR5, 0x4, URZ ;  /* 0x0000000405087899 */ /* 0x000fe200080016ff */
[----:B------:R-:W-:-:S03]  /*0630*/  UMOV UR9, 0x140 ;  /* 0x0000014000097882 */ /* 0x000fc60000000000 */
[----:B------:R-:W-:-:S04]  /*0640*/  ULOP3.LUT UR9, UR9, 0xf, UR8, 0xf8, !UPT ;  /* 0x0000000f09097892 */ /* 0x000fc8000f8ef808 */
[----:B------:R-:W-:Y:S01]  /*0650*/  USHF.L.U32 UR9, UR9, 0x14, URZ ;  /* 0x0000001409097899 */ /* 0x000fe200080006ff */
[----:B------:R-:W-:Y:S01]  /*0660*/  UMOV UR8, URZ ;  /* 0x000000ff00087c82 */ /* 0x000fe20008000000 */
[----:B-1----:R-:W-:-:S05]  /*0670*/  FADD R15, R8, R11 ;  /* 0x0000000b080f7221 */ /* 0x002fca0000000000 */
[----:B------:R1:W-:Y:S01]  /*0680*/  @!P2 STS [R0+UR6], R15 ;  /* 0x0000000f0000a988 */ /* 0x0003e20008000806 */
[----:B------:R-:W-:Y:S01]  /*0690*/  BAR.SYNC.DEFER_BLOCKING 0x0 ;  /* 0x0000000000007b1d */ /* 0x000fe20000010000 */
[----:B0-----:R-:W-:-:S04]  /*06a0*/  IMAD.WIDE R20, R35, 0x2, R22 ;  /* 0x0000000223147825 */ /* 0x001fc800078e0216 */
[----:B------:R-:W-:-:S04]  /*06b0*/  IMAD.WIDE R18, R4, 0x2, R22 ;  /* 0x0000000204127825 */ /* 0x000fc800078e0216 */
[----:B------:R-:W-:-:S04]  /*06c0*/  IMAD.WIDE R16, R17, 0x2, R22 ;  /* 0x0000000211107825 */ /* 0x000fc800078e0216 */
[--C-:B------:R-:W-:Y:S01]  /*06d0*/  IMAD.WIDE R8, R13, 0x2, R22.reuse ;  /* 0x000000020d087825 */ /* 0x100fe200078e0216 */
[----:B------:R-:W2:Y:S04]  /*06e0*/  LDG.E.EL.64 R20, desc[UR8][R20.64] ;  /* 0x0000000814147981 */ /* 0x000ea8000c2e1b00 */
[----:B------:R-:W3:Y:S04]  /*06f0*/  LDG.E.EL.64 R18, desc[UR8][R18.64] ;  /* 0x0000000812127981 */ /* 0x000ee8000c2e1b00 */
[----:B------:R-:W4:Y:S01]  /*0700*/  LDG.E.EL.64 R16, desc[UR8][R16.64] ;  /* 0x0000000810107981 */ /* 0x000f22000c2e1b00 */
[----:B------:R-:W-:-:S03]  /*0710*/  IMAD.WIDE R10, R3, 0x2, R22 ;  /* 0x00000002030a7825 */ /* 0x000fc600078e0216 */
[----:B------:R-:W5:Y:S04]  /*0720*/  LDG.E.EL.64 R8, desc[UR8][R8.64] ;  /* 0x0000000808087981 */ /* 0x000f68000c2e1b00 */
[----:B------:R-:W4:Y:S04]  /*0730*/  LDG.E.EL.64 R10, desc[UR8][R10.64] ;  /* 0x000000080a0a7981 */ /* 0x000f28000c2e1b00 */
[----:B------:R-:W-:Y:S01]  /*0740*/  LDS R38, [UR6] ;  /* 0x00000006ff267984 */ /* 0x000fe20008000800 */
[----:B------:R-:W-:Y:S01]  /*0750*/  LOP3.LUT R31, R30, 0xff, RZ, 0xc0, !PT ;  /* 0x000000ff1e1f7812 */ /* 0x000fe200078ec0ff */
[----:B------:R-:W-:Y:S01]  /*0760*/  HFMA2 R29, -RZ, RZ, 0, 0 ;  /* 0x00000000ff1d7431 */ /* 0x000fe200000001ff */
[----:B------:R-:W-:Y:S01]  /*0770*/  LOP3.LUT R32, R25, 0xfe, R30, 0xf8, !PT ;  /* 0x000000fe19207812 */ /* 0x000fe200078ef81e */
[----:B------:R-:W-:Y:S01]  /*0780*/  MOV R33, RZ ;  /* 0x000000ff00217202 */ /* 0x000fe20000000f00 */
[----:B------:R-:W-:-:S03]  /*0790*/  USHF.R.U32 UR4, UR5, 0x4, URZ ;  /* 0x0000000405047899 */ /* 0x000fc600080016ff */
[----:B------:R-:W-:Y:S02]  /*07a0*/  UMOV UR5, 0x140 ;  /* 0x0000014000057882 */ /* 0x000fe40000000000 */
[----:B------:R-:W-:-:S04]  /*07b0*/  ULOP3.LUT UR5, UR5, 0xf, UR4, 0xf8, !UPT ;  /* 0x0000000f05057892 */ /* 0x000fc8000f8ef804 */
[----:B------:R-:W-:Y:S01]  /*07c0*/  USHF.L.U32 UR5, UR5, 0x14, URZ ;  /* 0x0000001405057899 */ /* 0x000fe200080006ff */
[----:B------:R-:W-:Y:S01]  /*07d0*/  UMOV UR4, URZ ;  /* 0x000000ff00047c82 */ /* 0x000fe20008000000 */
[----:B------:R-:W-:Y:S01]  /*07e0*/  SHF.R.U32.HI R57, RZ, 0x1, R30 ;  /* 0x00000001ff397819 */ /* 0x000fe2000001161e */
[----:B------:R-:W-:Y:S01]  /*07f0*/  BAR.SYNC.DEFER_BLOCKING 0x0 ;  /* 0x0000000000007b1d */ /* 0x000fe20000010000 */
[----:B--2---:R-:W-:Y:S02]  /*0800*/  HADD2.F32 R12, -RZ, R20.H0_H0 ;  /* 0x20000014ff0c7230 */ /* 0x004fe40000004100 */
[--C-:B-1----:R-:W-:Y:S02]  /*0810*/  HADD2.F32 R15, -RZ, R21.reuse.H0_H0 ;  /* 0x20000015ff0f7230 */ /* 0x102fe40000004100 */
[----:B------:R-:W-:Y:S02]  /*0820*/  HADD2.F32 R21, -RZ, R21.H1_H1 ;  /* 0x30000015ff157230 */ /* 0x000fe40000004100 */
[----:B------:R-:W-:Y:S01]  /*0830*/  FMUL R12, R12, R12 ;  /* 0x0000000c0c0c7220 */ /* 0x000fe20000400000 */
[----:B---3--:R-:W-:-:S02]  /*0840*/  HADD2.F32 R3, -RZ, R18.H0_H0 ;  /* 0x20000012ff037230 */ /* 0x008fc40000004100 */
[----:B------:R-:W-:Y:S02]  /*0850*/  HADD2.F32 R20, -RZ, R20.H1_H1 ;  /* 0x30000014ff147230 */ /* 0x000fe40000004100 */
[----:B------:R-:W-:Y:S01]  /*0860*/  FMUL R24, R21, R21 ;  /* 0x0000001515187220 */ /* 0x000fe20000400000 */
[--C-:B------:R-:W-:Y:S02]  /*0870*/  HADD2.F32 R13, -RZ, R19.reuse.H1_H1 ;  /* 0x30000013ff0d7230 */ /* 0x100fe40000004100 */
[----:B------:R-:W-:Y:S01]  /*0880*/  FFMA R12, R3, R3, R12 ;  /* 0x00000003030c7223 */ /* 0x000fe2000000000c */
[----:B------:R-:W-:Y:S02]  /*0890*/  HADD2.F32 R18, -RZ, R18.H1_H1 ;  /* 0x30000012ff127230 */ /* 0x000fe40000004100 */
[----:B------:R-:W-:Y:S01]  /*08a0*/  FMUL R3, R20, R20 ;  /* 0x0000001414037220 */ /* 0x000fe20000400000 */
[----:B------:R-:W-:Y:S02]  /*08b0*/  HADD2.F32 R19, -RZ, R19.H0_H0 ;  /* 0x20000013ff137230 */ /* 0x000fe40000004100 */
[----:B------:R-:W-:Y:S01]  /*08c0*/  FFMA R24, R13, R13, R24 ;  /* 0x0000000d0d187223 */ /* 0x000fe20000000018 */
[----:B------:R-:W-:Y:S01]  /*08d0*/  FMUL R26, R15, R15 ;  /* 0x0000000f0f1a7220 */ /* 0x000fe20000400000 */
[----:B----4-:R-:W-:-:S02]  /*08e0*/  HADD2.F32 R13, -RZ, R16.H0_H0 ;  /* 0x20000010ff0d7230 */ /* 0x010fc40000004100 */
[----:B------:R-:W-:Y:S01]  /*08f0*/  FFMA R3, R18, R18, R3 ;  /* 0x0000001212037223 */ /* 0x000fe20000000003 */
[----:B------:R-:W-:Y:S02]  /*0900*/  HADD2.F32 R20, -RZ, R16.H1_H1 ;  /* 0x30000010ff147230 */ /* 0x000fe40000004100 */
[----:B------:R-:W-:Y:S01]  /*0910*/  FFMA R26, R19, R19, R26 ;  /* 0x00000013131a7223 */ /* 0x000fe2000000001a */
[----:B-----5:R-:W-:Y:S02]  /*0920*/  HADD2.F32 R15, -RZ, R8.H0_H0 ;  /* 0x20000008ff0f7230 */ /* 0x020fe40000004100 */
[----:B------:R-:W-:Y:S01]  /*0930*/  FFMA R12, R13, R13, R12 ;  /* 0x0000000d0d0c7223 */ /* 0x000fe2000000000c */
[--C-:B------:R-:W-:Y:S02]  /*0940*/  HADD2.F32 R19, -RZ, R17.reuse.H1_H1 ;  /* 0x30000011ff137230 */ /* 0x100fe40000004100 */
[----:B------:R-:W-:Y:S01]  /*0950*/  FFMA R3, R20, R20, R3 ;  /* 0x0000001414037223 */ /* 0x000fe20000000003 */
[----:B------:R-:W-:-:S02]  /*0960*/  HADD2.F32 R17, -RZ, R17.H0_H0 ;  /* 0x20000011ff117230 */ /* 0x000fc40000004100 */
[----:B------:R-:W-:Y:S02]  /*0970*/  HADD2.F32 R8, -RZ, R8.H1_H1 ;  /* 0x30000008ff087230 */ /* 0x000fe40000004100 */
[----:B------:R-:W-:Y:S01]  /*0980*/  FFMA R12, R15, R15, R12 ;  /* 0x0000000f0f0c7223 */ /* 0x000fe2000000000c */
[--C-:B------:R-:W-:Y:S02]  /*0990*/  HADD2.F32 R15, -RZ, R9.reuse.H0_H0 ;  /* 0x20000009ff0f7230 */ /* 0x100fe40000004100 */
[----:B------:R-:W-:Y:S01]  /*09a0*/  FFMA R26, R17, R17, R26 ;  /* 0x00000011111a7223 */ /* 0x000fe2000000001a */
[--C-:B------:R-:W-:Y:S02]  /*09b0*/  HADD2.F32 R13, -RZ, R10.reuse.H0_H0 ;  /* 0x2000000aff0d7230 */ /* 0x100fe40000004100 */
[----:B------:R-:W-:Y:S01]  /*09c0*/  FFMA R3, R8, R8, R3 ;  /* 0x0000000808037223 */ /* 0x000fe20000000003 */
[----:B------:R-:W-:Y:S02]  /*09d0*/  HADD2.F32 R8, -RZ, R10.H1_H1 ;  /* 0x3000000aff087230 */ /* 0x000fe40000004100 */
        /* <DEDUP_REMOVED lines=10> */
[----:B------:R-:W0:Y:S01]  /*0a80*/  LDC.64 R20, c[0x0][0x398] ;  /* 0x0000e600ff147b82 */ /* 0x000e220000000a00 */
[----:B------:R-:W-:-:S02]  /*0a90*/  FFMA R24, R11, R11, R24 ;  /* 0x0000000b0b187223 */ /* 0x000fc40000000018 */
        /* <DEDUP_REMOVED lines=12> */
[----:B------:R-:W-:Y:S01]  /*0b60*/  @!P0 STS [R14+UR6], R13 ;  /* 0x0000000d0e008988 */ /* 0x000fe20008000806 */
[----:B------:R-:W-:Y:S06]  /*0b70*/  BAR.SYNC.DEFER_BLOCKING 0x0 ;  /* 0x0000000000007b1d */ /* 0x000fec0000010000 */
[----:B------:R-:W1:Y:S04]  /*0b80*/  @!P1 LDS R2, [R0+UR6] ;  /* 0x0000000600029984 */ /* 0x000e680008000800 */
[----:B-1----:R-:W1:Y:S02]  /*0b90*/  SHFL.BFLY PT, R3, R2, 0x4, 0x1f ;  /* 0x0c801f0002037f89 */ /* 0x002e6400000e0000 */
[----:B-1----:R-:W-:-:S05]  /*0ba0*/  FADD R3, R2, R3 ;  /* 0x0000000302037221 */ /* 0x002fca0000000000 */
[----:B------:R-:W1:Y:S01]  /*0bb0*/  SHFL.BFLY PT, R8, R3, 0x2, 0x1f ;  /* 0x0c401f0003087f89 */ /* 0x000e6200000e0000 */
[----:B------:R-:W-:-:S04]  /*0bc0*/  LOP3.LUT R10, R31, 0x100, RZ, 0xfc, !PT ;  /* 0x000001001f0a7812 */ /* 0x000fc800078efcff */
[----:B------:R-:W-:Y:S01]  /*0bd0*/  LOP3.LUT R11, R10, 0x180, RZ, 0xc0, !PT ;  /* 0x000001800a0b7812 */ /* 0x000fe200078ec0ff */
[----:B-1----:R-:W-:-:S05]  /*0be0*/  FADD R8, R3, R8 ;  /* 0x0000000803087221 */ /* 0x002fca0000000000 */
[----:B------:R-:W1:Y:S01]  /*0bf0*/  SHFL.BFLY PT, R9, R8, 0x1, 0x1f ;  /* 0x0c201f0008097f89 */ /* 0x000e6200000e0000 */
[----:B------:R-:W-:-:S04]  /*0c00*/  LOP3.LUT R54, R11, 0x7e, R30, 0xf8, !PT ;  /* 0x0000007e0b367812 */ /* 0x000fc800078ef81e */
[----:B------:R-:W-:-:S05]  /*0c10*/  LOP3.LUT R28, R54, R25, RZ, 0xfc, !PT ;  /* 0x00000019361c7212 */ /* 0x000fca00078efcff */
[----:B------:R-:W-:Y:S02]  /*0c20*/  IADD.64 R12, R28, -0x400 ;  /* 0xfffffc001c0c7835 */ /* 0x000fe400078e0200 */
[----:B-1----:R-:W-:-:S05]  /*0c30*/  FADD R13, R8, R9 ;  /* 0x00000009080d7221 */ /* 0x002fca0000000000 */
[----:B------:R1:W-:Y:S01]  /*0c40*/  @!P2 STS [R0+UR6], R13 ;  /* 0x0000000d0000a988 */ /* 0x0003e20008000806 */
[----:B------:R-:W-:Y:S01]  /*0c50*/  BAR.SYNC.DEFER_BLOCKING 0x0 ;  /* 0x0000000000007b1d */ /* 0x000fe20000010000 */
[----:B------:R-:W-:Y:S01]  /*0c60*/  IADD3 R3, PT, PT, R12, 0x400, RZ ;  /* 0x000004000c037810 */ /* 0x000fe20007ffe0ff */
[----:B------:R-:W-:-:S03]  /*0c70*/  IADD.64 R8, R32, -0x400 ;  /* 0xfffffc0020087835 */ /* 0x000fc600078e0200 */
[----:B------:R-:W-:Y:S01]  /*0c80*/  IADD3 R9, PT, PT, R12, 0x401, RZ ;  /* 0x000004010c097810 */ /* 0x000fe20007ffe0ff */
[----:B------:R-:W-:Y:S01]  /*0c90*/  IMAD.WIDE R2, R3, 0x2, R6 ;  /* 0x0000000203027825 */ /* 0x000fe200078e0206 */
[----:B------:R-:W-:-:S03]  /*0ca0*/  MOV.64 R10, UR12 ;  /* 0x0000000c000a7c02 */ /* 0x000fc60008010f00 */
[----:B------:R-:W-:Y:S01]  /*0cb0*/  IADD3 R19, PT, PT, R8, 0x400, RZ ;  /* 0x0000040008137810 */ /* 0x000fe20007ffe0ff */
[----:B-1----:R-:W-:Y:S01]  /*0cc0*/  IMAD.WIDE R12, R9, 0x2, R6 ;  /* 0x00000002090c7825 */ /* 0x002fe200078e0206 */
[----:B------:R-:W-:-:S03]  /*0cd0*/  MOV.64 R16, UR12 ;  /* 0x0000000c00107c02 */ /* 0x000fc60008010f00 */
[----:B------:R-:W-:Y:S01]  /*0ce0*/  SGXT.U32 R57, R57, 0x7 ;  /* 0x000000073939781a */ /* 0x000fe20000000000 */
[----:B------:R-:W-:Y:S01]  /*0cf0*/  IMAD.WIDE R18, R19, 0x2, R6 ;  /* 0x0000000213127825 */ /* 0x000fe200078e0206 */
[----:B------:R-:W-:-:S03]  /*0d00*/  IADD3 R47, PT, PT, R8, 0x401, RZ ;  /* 0x00000401082f7810 */ /* 0x000fc60007ffe0ff */
[----:B------:R-:W-:Y:S01]  /*0d10*/  IMAD.WIDE.U32 R10, R54, 0x2, R10 ;  /* 0x00000002360a7825 */ /* 0x000fe200078e000a */
[----:B------:R1:W2:Y:S04]  /*0d20*/  LDG.E.EL.U16 R43, desc[UR4][R2.64] ;  /* 0x00000004022b7981 */ /* 0x0002a8000c2e1500 */
[----:B------:R3:W4:Y:S01]  /*0d30*/  LDG.E.EL.U16 R39, desc[UR4][R12.64] ;  /* 0x000000040c277981 */ /* 0x000722000c2e1500 */
[----:B------:R-:W-:-:S03]  /*0d40*/  IMAD.WIDE.U32 R16, R57, 0x4, R16 ;  /* 0x0000000439107825 */ /* 0x000fc600078e0010 */
[----:B------:R5:W2:Y:S01]  /*0d50*/  LDG.E.EL.U16 R41, desc[UR4][R18.64] ;  /* 0x0000000412297981 */ /* 0x000aa2000c2e1500 */
[----:B-1----:R-:W-:-:S03]  /*0d60*/  IADD.64 R2, R32, -0x400 ;  /* 0xfffffc0020027835 */ /* 0x002fc600078e0200 */
[----:B------:R-:W2:Y:S01]  /*0d70*/  LDG.E.EL.U16 R40, desc[UR4][R10.64+0x2] ;  /* 0x000002040a287981 */ /* 0x000ea2000c2e1500 */
[C---:B------:R-:W-:Y:S01]  /*0d80*/  IMAD.WIDE R48, R47.reuse, 0x2, R6 ;  /* 0x000000022f307825 */ /* 0x040fe200078e0206 */
[----:B---3--:R-:W1:Y:S01]  /*0d90*/  LDC.64 R12, c[0x0][0x390] ;  /* 0x0000e400ff0c7b82 */ /* 0x008e620000000a00 */
[----:B------:R-:W-:Y:S01]  /*0da0*/  IADD3 R3, PT, PT, R2, 0x400, RZ ;  /* 0x0000040002037810 */ /* 0x000fe20007ffe0ff */
[----:B------:R-:W3:Y:S01]  /*0db0*/  LDG.E.EL.U16 R26, desc[UR4][R16.64] ;  /* 0x00000004101a7981 */ /* 0x000ee2000c2e1500 */
[----:B------:R-:W-:-:S03]  /*0dc0*/  IMAD.WIDE R46, R47, 0x2, R22 ;  /* 0x000000022f2e7825 */ /* 0x000fc600078e0216 */
[----:B------:R-:W3:Y:S01]  /*0dd0*/  LDG.E.EL.U16 R27, desc[UR4][R48.64] ;  /* 0x00000004301b7981 */ /* 0x000ee2000c2e1500 */
[----:B------:R-:W-:Y:S01]  /*0de0*/  IMAD.WIDE R14, R3, 0x2, R22 ;  /* 0x00000002030e7825 */ /* 0x000fe200078e0216 */
[----:B------:R-:W-:Y:S02]  /*0df0*/  SHF.L.U32 R2, R30, 0x1, RZ ;  /* 0x000000011e027819 */ /* 0x000fe400000006ff */
[----:B------:R1:W3:Y:S01]  /*0e00*/  LDG.E.EL.U16 R24, desc[UR4][R46.64] ;  /* 0x000000042e187981 */ /* 0x0002e2000c2e1500 */
[----:B0-----:R-:W-:-:S03]  /*0e10*/  IMAD.WIDE.U32 R56, R57, 0x4, R20 ;  /* 0x0000000439387825 */ /* 0x001fc600078e0014 */
[----:B------:R-:W3:Y:S01]  /*0e20*/  LDG.E.EL.U16 R15, desc[UR4][R14.64] ;  /* 0x000000040e0f7981 */ /* 0x000ee2000c2e1500 */
[----:B------:R-:W-:-:S03]  /*0e30*/  LOP3.LUT R8, R2, 0xfe, RZ, 0xc0, !PT ;  /* 0x000000fe02087812 */ /* 0x000fc600078ec0ff */
[----:B------:R-:W3:Y:S04]  /*0e40*/  LDG.E.EL.U16 R44, desc[UR4][R10.64] ;  /* 0x000000040a2c7981 */ /* 0x000ee8000c2e1500 */
[----:B------:R-:W3:Y:S04]  /*0e50*/  LDG.E.EL.U16 R37, desc[UR4][R16.64+0x2] ;  /* 0x0000020410257981 */ /* 0x000ee8000c2e1500 */
[----:B------:R-:W3:Y:S01]  /*0e60*/  LDG.E.EL.U16 R34, desc[UR4][R56.64] ;  /* 0x0000000438227981 */ /* 0x000ee2000c2e1500 */
[----:B------:R-:W-:-:S03]  /*0e70*/  LEA R5, R5, R8, 0x8 ;  /* 0x0000000805057211 */ /* 0x000fc600078e40ff */
[----:B------:R-:W3:Y:S01]  /*0e80*/  LDG.E.EL.U16 R36, desc[UR4][R56.64+0x2] ;  /* 0x0000020438247981 */ /* 0x000ee2000c2e1500 */
[----:B------:R-:W-:Y:S02]  /*0e90*/  IADD.64 R2, R28, -0x400 ;  /* 0xfffffc001c027835 */ /* 0x000fe400078e0200 */
[----:B-1----:R-:W-:Y:S01]  /*0ea0*/  IMAD.WIDE R12, R5, 0x4, R12 ;  /* 0x00000004050c7825 */ /* 0x002fe200078e020c */
[----:B------:R-:W0:Y:S02]  /*0eb0*/  LDS R45, [UR6] ;  /* 0x00000006ff2d7984 */ /* 0x000e240008000800 */
[----:B------:R-:W-:Y:S02]  /*0ec0*/  IADD3 R3, PT, PT, R2, 0x400, RZ ;  /* 0x0000040002037810 */ /* 0x000fe40007ffe0ff */
[----:B------:R-:W3:Y:S03]  /*0ed0*/  LDG.E.EL R2, desc[UR4][R12.64+0x4] ;  /* 0x000004040c027981 */ /* 0x000ee6000c2e1900 */
[----:B-----5:R-:W-:-:S02]  /*0ee0*/  IMAD.WIDE R18, R3, 0x2, R22 ;  /* 0x0000000203127825 */ /* 0x020fc400078e0216 */
[----:B------:R-:W5:Y:S02]  /*0ef0*/  LDG.E.EL R3, desc[UR4][R12.64] ;  /* 0x000000040c037981 */ /* 0x000f64000c2e1900 */
[----:B------:R-:W-:Y:S02]  /*0f00*/  IMAD.WIDE.U32 R54, R54, 0x2, R20 ;  /* 0x0000000236367825 */ /* 0x000fe400078e0014 */
[----:B------:R-:W5:Y:S02]  /*0f10*/  LDG.E.EL.U16 R19, desc[UR4][R18.64] ;  /* 0x0000000412137981 */ /* 0x000f64000c2e1500 */
[----:B------:R-:W-:Y:S02]  /*0f20*/  IMAD.WIDE R8, R9, 0x2, R22 ;  /* 0x0000000209087825 */ /* 0x000fe400078e0216 */
[----:B------:R-:W5:Y:S04]  /*0f30*/  LDG.E.EL.U16 R42, desc[UR4][R54.64] ;  /* 0x00000004362a7981 */ /* 0x000f68000c2e1500 */
[----:B------:R1:W5:Y:S04]  /*0f40*/  LDG.E.EL.U16 R14, desc[UR4][R8.64] ;  /* 0x00000004080e7981 */ /* 0x000368000c2e1500 */
[----:B------:R-:W5:Y:S01]  /*0f50*/  LDG.E.EL.U16 R5, desc[UR4][R54.64+0x2] ;  /* 0x0000020436057981 */ /* 0x000f62000c2e1500 */
[----:B------:R-:W-:-:S05]  /*0f60*/  HFMA2 R47, -RZ, RZ, 0.662109375, -19.203125 ;  /* 0x394ccccdff2f7431 */ /* 0x000fca00000001ff */
[----:B------:R-:W-:-:S06]  /*0f70*/  FFMA R46, R38, R47, 9.9999999747524270788e-07 ;  /* 0x358637bd262e7423 */ /* 0x000fcc000000002f */
[----:B------:R-:W1:Y:S01]  /*0f80*/  MUFU.RSQ R46, R46 ;  /* 0x0000002e002e7308 */ /* 0x000e620000001400 */
[----:B0-----:R-:W-:-:S06]  /*0f90*/  FFMA R45, R45, R47, 9.9999999747524270788e-07 ;  /* 0x358637bd2d2d7423 */ /* 0x001fcc000000002f */
[----:B------:R-:W0:Y:S01]  /*0fa0*/  MUFU.RSQ R45, R45 ;  /* 0x0000002d002d7308 */ /* 0x000e220000001400 */
[----:B-1----:R-:W-:Y:S02]  /*0fb0*/  LOP3.LUT R8, R31, 0x200, RZ, 0xfc, !PT ;  /* 0x000002001f087812 */ /* 0x002fe400078efcff */
[----:B------:R-:W-:Y:S02]  /*0fc0*/  R2UR UR8, R46 ;  /* 0x000000002e0872ca */ /* 0x000fe400000e0000 */
[----:B------:R-:W-:-:S04]  /*0fd0*/  LOP3.LUT R9, R8, 0x280, RZ, 0xc0, !PT ;  /* 0x0000028008097812 */ /* 0x000fc800078ec0ff */
[----:B------:R-:W-:Y:S02]  /*0fe0*/  LOP3.LUT R18, R9, 0x7e, R30, 0xf8, !PT ;  /* 0x0000007e09127812 */ /* 0x000fe400078ef81e */
[----:B0-----:R-:W-:Y:S01]  /*0ff0*/  R2UR UR7, R45 ;  /* 0x000000002d0772ca */ /* 0x001fe200000e0000 */
[----:B----4-:R-:W-:Y:S02]  /*1000*/  HADD2.F32 R39, -RZ, R39.H0_H0 ;  /* 0x20000027ff277230 */ /* 0x010fe40000004100 */
[----:B--2---:R-:W-:-:S03]  /*1010*/  HADD2.F32 R41, -RZ, R41.H0_H0 ;  /* 0x20000029ff297230 */ /* 0x004fc60000004100 */
[----:B------:R-:W-:Y:S01]  /*1020*/  FMUL R39, R39, UR8 ;  /* 0x0000000827277c20 */ /* 0x000fe20008400000 */
[----:B------:R-:W-:Y:S02]  /*1030*/  HADD2.F32 R8, -RZ, R40.H0_H0 ;  /* 0x20000028ff087230 */ /* 0x000fe40000004100 */
[----:B------:R-:W-:-:S03]  /*1040*/  FMUL R9, R41, UR8 ;  /* 0x0000000829097c20 */ /* 0x000fc60008400000 */
[----:B------:R-:W-:Y:S01]  /*1050*/  FMUL R41, R8, R39 ;  /* 0x0000002708297220 */ /* 0x000fe20000400000 */
[----:B---3--:R-:W-:Y:S01]  /*1060*/  HADD2.F32 R40, -RZ, R26.H0_H0 ;  /* 0x2000001aff287230 */ /* 0x008fe20000004100 */
[----:B------:R-:W-:Y:S01]  /*1070*/  LOP3.LUT R26, R18, R25, RZ, 0xfc, !PT ;  /* 0x00000019121a7212 */ /* 0x000fe200078efcff */
[----:B------:R-:W-:Y:S01]  /*1080*/  HADD2.F32 R39, -RZ, R27.H0_H0 ;  /* 0x2000001bff277230 */ /* 0x000fe20000004100 */
[----:B------:R-:W-:Y:S01]  /*1090*/  MOV R27, RZ ;  /* 0x000000ff001b7202 */ /* 0x000fe20000000f00 */
[----:B------:R-:W-:Y:S02]  /*10a0*/  HADD2.F32 R43, -RZ, R43.H0_H0 ;  /* 0x2000002bff2b7230 */ /* 0x000fe40000004100 */
[----:B------:R-:W-:Y:S01]  /*10b0*/  FMUL R40, R40, R9 ;  /* 0x0000000928287220 */ /* 0x000fe20000400000 */
[----:B------:R-:W-:Y:S01]  /*10c0*/  HADD2.F32 R24, -RZ, R24.H0_H0 ;  /* 0x20000018ff187230 */ /* 0x000fe20000004100 */
[----:B------:R-:W-:Y:S02]  /*10d0*/  IADD.64 R8, R26, -0x400 ;  /* 0xfffffc001a087835 */ /* 0x000fe400078e0200 */
[----:B------:R-:W-:-:S02]  /*10e0*/  HADD2.F32 R15, -RZ, R15.H0_H0 ;  /* 0x2000000fff0f7230 */ /* 0x000fc40000004100 */
[----:B------:R-:W-:Y:S01]  /*10f0*/  FMUL R43, R43, UR8 ;  /* 0x000000082b2b7c20 */ /* 0x000fe20008400000 */
[----:B------:R-:W-:Y:S02]  /*1100*/  HADD2.F32 R38, -RZ, R44.H0_H0 ;  /* 0x2000002cff267230 */ /* 0x000fe40000004100 */
[----:B------:R-:W-:Y:S01]  /*1110*/  FMUL R44, R39, UR8 ;  /* 0x00000008272c7c20 */ /* 0x000fe20008400000 */
[----:B------:R-:W-:Y:S01]  /*1120*/  FMUL R15, R15, UR7 ;  /* 0x000000070f0f7c20 */ /* 0x000fe20008400000 */
[----:B------:R-:W-:Y:S02]  /*1130*/  HADD2.F32 R37, -RZ, R37.H0_H0 ;  /* 0x20000025ff257230 */ /* 0x000fe40000004100 */
[----:B------:R-:W-:Y:S01]  /*1140*/  FMUL R9, R24, UR7 ;  /* 0x0000000718097c20 */ /* 0x000fe20008400000 */
[----:B------:R-:W-:Y:S02]  /*1150*/  HADD2.F32 R34, -RZ, R34.H0_H0 ;  /* 0x20000022ff227230 */ /* 0x000fe40000004100 */
[----:B------:R-:W-:Y:S01]  /*1160*/  FMUL R38, R38, R43 ;  /* 0x0000002b26267220 */ /* 0x000fe20000400000 */
[----:B------:R-:W-:Y:S01]  /*1170*/  IADD3 R47, PT, PT, R8, 0x400, RZ ;  /* 0x00000400082f7810 */ /* 0x000fe20007ffe0ff */
[----:B------:R-:W-:-:S02]  /*1180*/  HADD2.F32 R36, -RZ, R36.H0_H0 ;  /* 0x20000024ff247230 */ /* 0x000fc40000004100 */
[----:B------:R-:W-:Y:S01]  /*1190*/  FMUL R43, R37, R44 ;  /* 0x0000002c252b7220 */ /* 0x000fe20000400000 */
[----:B------:R-:W-:Y:S01]  /*11a0*/  FMUL R44, R34, R15 ;  /* 0x0000000f222c7220 */ /* 0x000fe20000400000 */
[----:B------:R-:W-:Y:S01]  /*11b0*/  IADD3 R39, PT, PT, R8, 0x401, RZ ;  /* 0x0000040108277810 */ /* 0x000fe20007ffe0ff */
[----:B------:R-:W-:Y:S01]  /*11c0*/  FMUL R15, R36, R9 ;  /* 0x00000009240f7220 */ /* 0x000fe20000400000 */
[----:B------:R-:W-:Y:S02]  /*11d0*/  IADD.64 R8, R26, -0x400 ;  /* 0xfffffc001a087835 */ /* 0x000fe400078e0200 */
[----:B------:R-:W-:-:S03]  /*11e0*/  IMAD.WIDE R36, R47, 0x2, R6 ;  /* 0x000000022f247825 */ /* 0x000fc600078e0206 */
[----:B------:R-:W-:Y:S02]  /*11f0*/  IADD3 R45, PT, PT, R8, 0x400, RZ ;  /* 0x00000400082d7810 */ /* 0x000fe40007ffe0ff */
[----:B------:R0:W2:Y:S01]  /*1200*/  LDG.E.EL.U16 R24, desc[UR4][R36.64] ;  /* 0x0000000424187981 */ /* 0x0000a2000c2e1500 */
[----:B------:R-:W-:-:S04]  /*1210*/  FMUL R8, R2, R43 ;  /* 0x0000002b02087220 */ /* 0x000fc80000400000 */
[----:B-----5:R-:W-:Y:S01]  /*1220*/  FFMA R43, R3, R40, R8 ;  /* 0x00000028032b7223 */ /* 0x020fe20000000008 */
[----:B0-----:R-:W-:Y:S01]  /*1230*/  IMAD.WIDE R36, R39, 0x2, R6 ;  /* 0x0000000227247825 */ /* 0x001fe200078e0206 */
[----:B------:R-:W-:-:S03]  /*1240*/  MOV.64 R8, UR12 ;  /* 0x0000000c00087c02 */ /* 0x000fc60008010f00 */
[C---:B------:R-:W-:Y:S02]  /*1250*/  FMUL R34, R2.reuse, R41 ;  /* 0x0000002902227220 */ /* 0x040fe40000400000 */
[----:B------:R0:W3:Y:S01]  /*1260*/  LDG.E.EL.U16 R36, desc[UR4][R36.64] ;  /* 0x0000000424247981 */ /* 0x0000e2000c2e1500 */
[----:B------:R-:W-:Y:S02]  /*1270*/  HADD2.F32 R19, -RZ, R19.H0_H0 ;  /* 0x20000013ff137230 */ /* 0x000fe40000004100 */
[----:B------:R-:W-:Y:S01]  /*1280*/  FMUL R15, R2, R15 ;  /* 0x0000000f020f7220 */ /* 0x000fe20000400000 */
[----:B------:R-:W-:-:S04]  /*1290*/  IMAD.WIDE.U32 R8, R18, 0x2, R8 ;  /* 0x0000000212087825 */ /* 0x000fc800078e0008 */
[----:B------:R-:W-:Y:S01]  /*12a0*/  FFMA R34, R3, R38, R34 ;  /* 0x0000002603227223 */ /* 0x000fe20000000022 */
[----:B------:R-:W-:-:S04]  /*12b0*/  IMAD.WIDE R38, R39, 0x2, R22 ;  /* 0x0000000227267825 */ /* 0x000fc800078e0216 */
[----:B------:R-:W-:Y:S01]  /*12c0*/  FMUL R19, R19, UR7 ;  /* 0x0000000713137c20 */ /* 0x000fe20008400000 */
[----:B------:R-:W-:Y:S01]  /*12d0*/  FFMA R15, R3, R44, R15 ;  /* 0x0000002c030f7223 */ /* 0x000fe2000000000f */
[----:B------:R-:W-:Y:S01]  /*12e0*/  HADD2.F32 R42, -RZ, R42.H0_H0 ;  /* 0x2000002aff2a7230 */ /* 0x000fe20000004100 */
[----:B------:R-:W4:Y:S01]  /*12f0*/  LDG.E.EL.U16 R44, desc[UR4][R8.64+0x2] ;  /* 0x00000204082c7981 */ /* 0x000f22000c2e1500 */
[----:B------:R-:W-:-:S03]  /*1300*/  IMAD.WIDE R40, R45, 0x2, R22 ;  /* 0x000000022d287825 */ /* 0x000fc600078e0216 */
[----:B------:R-:W5:Y:S01]  /*1310*/  LDG.E.EL.U16 R45, desc[UR4][R8.64] ;  /* 0x00000004082d7981 */ /* 0x000f62000c2e1500 */
[----:B------:R-:W-:Y:S02]  /*1320*/  HADD2.F32 R14, -RZ, R14.H0_H0 ;  /* 0x2000000eff0e7230 */ /* 0x000fe40000004100 */
[----:B------:R-:W-:Y:S01]  /*1330*/  FMUL R42, R42, R19 ;  /* 0x000000132a2a7220 */ /* 0x000fe20000400000 */
[----:B------:R-:W-:Y:S01]  /*1340*/  HADD2.F32 R5, -RZ, R5.H0_H0 ;  /* 0x20000005ff057230 */ /* 0x000fe20000004100 */
[----:B------:R1:W5:Y:S01]  /*1350*/  LDG.E.EL.U16 R38, desc[UR4][R38.64] ;  /* 0x0000000426267981 */ /* 0x000362000c2e1500 */
[----:B------:R-:W-:-:S04]  /*1360*/  IMAD.WIDE.U32 R18, R18, 0x2, R20 ;  /* 0x0000000212127825 */ /* 0x000fc800078e0014 */
[----:B------:R-:W-:Y:S01]  /*1370*/  FMUL R14, R14, UR7 ;  /* 0x000000070e0e7c20 */ /* 0x000fe20008400000 */
[----:B------:R-:W5:Y:S03]  /*1380*/  LDG.E.EL.U16 R40, desc[UR4][R40.64] ;  /* 0x0000000428287981 */ /* 0x000f66000c2e1500 */
[----:B0-----:R-:W-:Y:S02]  /*1390*/  FMUL R37, R5, R14 ;  /* 0x0000000e05257220 */ /* 0x001fe40000400000 */
[----:B------:R-:W5:Y:S04]  /*13a0*/  LDG.E.EL.U16 R5, desc[UR4][R18.64] ;  /* 0x0000000412057981 */ /* 0x000f68000c2e1500 */
[----:B------:R-:W5:Y:S01]  /*13b0*/  LDG.E.EL.U16 R46, desc[UR4][R18.64+0x2] ;  /* 0x00000204122e7981 */ /* 0x000f62000c2e1500 */
[----:B------:R-:W-:-:S04]  /*13c0*/  FMUL R14, R2, R37 ;  /* 0x00000025020e7220 */ /* 0x000fc80000400000 */
[----:B------:R-:W-:Y:S01]  /*13d0*/  FFMA R14, R3, R42, R14 ;  /* 0x0000002a030e7223 */ /* 0x000fe2000000000e */
[----:B------:R-:W-:Y:S01]  /*13e0*/  F2FP.F16.F32.PACK_AB R34, R34, R43 ;  /* 0x0000002b2222723e */ /* 0x000fe200000000ff */
[----:B--2---:R-:W-:-:S05]  /*13f0*/  HADD2.F32 R24, -RZ, R24.H0_H0 ;  /* 0x20000018ff187230 */ /* 0x004fca0000004100 */
[----:B------:R-:W-:Y:S01]  /*1400*/  FMUL R24, R24, UR8 ;  /* 0x0000000818187c20 */ /* 0x000fe20008400000 */
[----:B---3--:R-:W-:-:S05]  /*1410*/  HADD2.F32 R36, -RZ, R36.H0_H0 ;  /* 0x20000024ff247230 */ /* 0x008fca0000004100 */
[----:B------:R-:W-:Y:S01]  /*1420*/  FMUL R37, R36, UR8 ;  /* 0x0000000824257c20 */ /* 0x000fe20008400000 */
[----:B------:R-:W-:-:S04]  /*1430*/  IADD3 R36, PT, PT, R30, 0x300, RZ ;  /* 0x000003001e247810 */ /* 0x000fc80007ffe0ff */
[----:B------:R-:W-:Y:S01]  /*1440*/  SHF.R.U64 R36, R36, 0x1, RZ ;  /* 0x0000000124247819 */ /* 0x000fe200000012ff */
[----:B----4-:R-:W-:Y:S02]  /*1450*/  HADD2.F32 R44, -RZ, R44.H0_H0 ;  /* 0x2000002cff2c7230 */ /* 0x010fe40000004100 */
[----:B-----5:R-:W-:-:S03]  /*1460*/  HADD2.F32 R45, -RZ, R45.H0_H0 ;  /* 0x2000002dff2d7230 */ /* 0x020fc60000004100 */
[----:B-1----:R-:W-:Y:S01]  /*1470*/  FMUL R39, R44, R37 ;  /* 0x000000252c277220 */ /* 0x002fe20000400000 */
[----:B------:R-:W-:Y:S02]  /*1480*/  HADD2.F32 R38, -RZ, R38.H0_H0 ;  /* 0x20000026ff267230 */ /* 0x000fe40000004100 */
[----:B------:R-:W-:Y:S01]  /*1490*/  FMUL R42, R45, R24 ;  /* 0x000000182d2a7220 */ /* 0x000fe20000400000 */
[----:B------:R-:W-:Y:S01]  /*14a0*/  SHF.L.U32 R24, R36, 0x1, RZ ;  /* 0x0000000124187819 */ /* 0x000fe200000006ff */
[----:B------:R-:W-:Y:S02]  /*14b0*/  HADD2.F32 R40, -RZ, R40.H0_H0 ;  /* 0x20000028ff287230 */ /* 0x000fe40000004100 */
[----:B------:R-:W-:Y:S01]  /*14c0*/  FMUL R37, R38, UR7 ;  /* 0x0000000726257c20 */ /* 0x000fe20008400000 */
[----:B------:R-:W-:Y:S01]  /*14d0*/  LOP3.LUT R24, R25, R24, RZ, 0xfc, !PT ;  /* 0x0000001819187212 */ /* 0x000fe200078efcff */
[----:B------:R-:W-:Y:S01]  /*14e0*/  FMUL R38, R2, R39 ;  /* 0x0000002702267220 */ /* 0x000fe20000400000 */
[----:B------:R-:W-:-:S02]  /*14f0*/  HADD2.F32 R5, -RZ, R5.H0_H0 ;  /* 0x20000005ff057230 */ /* 0x000fc40000004100 */
[----:B------:R-:W-:Y:S01]  /*1500*/  FMUL R40, R40, UR7 ;  /* 0x0000000728287c20 */ /* 0x000fe20008400000 */
[----:B------:R-:W-:Y:S02]  /*1510*/  HFMA2 R25, -RZ, RZ, 0, 0 ;  /* 0x00000000ff197431 */ /* 0x000fe400000001ff */
[----:B------:R-:W-:Y:S01]  /*1520*/  FFMA R38, R3, R42, R38 ;  /* 0x0000002a03267223 */ /* 0x000fe20000000026 */
[----:B------:R-:W-:Y:S02]  /*1530*/  HADD2.F32 R46, -RZ, R46.H0_H0 ;  /* 0x2000002eff2e7230 */ /* 0x000fe40000004100 */
[----:B------:R-:W-:Y:S01]  /*1540*/  FMUL R42, R5, R40 ;  /* 0x00000028052a7220 */ /* 0x000fe20000400000 */
[----:B------:R-:W-:Y:S02]  /*1550*/  IADD.64 R40, R24, -0x400 ;  /* 0xfffffc0018287835 */ /* 0x000fe400078e0200 */
[----:B------:R-:W-:-:S04]  /*1560*/  FMUL R37, R46, R37 ;  /* 0x000000252e257220 */ /* 0x000fc80000400000 */
[----:B------:R-:W-:Y:S01]  /*1570*/  FMUL R44, R2, R37 ;  /* 0x00000025022c7220 */ /* 0x000fe20000400000 */
[----:B------:R-:W-:-:S03]  /*1580*/  IADD3 R41, PT, PT, R40, 0x400, RZ ;  /* 0x0000040028297810 */ /* 0x000fc60007ffe0ff */
[----:B------:R-:W-:Y:S02]  /*1590*/  FFMA R5, R3, R42, R44 ;  /* 0x0000002a03057223 */ /* 0x000fe4000000002c */
[----:B------:R-:W-:Y:S01]  /*15a0*/  IMAD.WIDE R44, R41, 0x2, R22 ;  /* 0x00000002292c7825 */ /* 0x000fe200078e0216 */
[----:B------:R-:W-:-:S03]  /*15b0*/  IADD.64 R40, R24, -0x400 ;  /* 0xfffffc0018287835 */ /* 0x000fc600078e0200 */
[C---:B------:R-:W-:Y:S02]  /*15c0*/  SHF.L.U64.HI R37, R36.reuse, 0x2, RZ ;  /* 0x0000000224257819 */ /* 0x040fe400000102ff */
[----:B------:R-:W-:Y:S01]  /*15d0*/  SHF.L.U32 R36, R36, 0x2, RZ ;  /* 0x0000000224247819 */ /* 0x000fe200000006ff */
[----:B------:R-:W2:Y:S01]  /*15e0*/  LDG.E.EL.U16 R44, desc[UR4][R44.64] ;  /* 0x000000042c2c7981 */ /* 0x000ea2000c2e1500 */
[----:B------:R-:W-:Y:S02]  /*15f0*/  IADD3 R43, PT, PT, R40, 0x401, RZ ;  /* 0x00000401282b7810 */ /* 0x000fe40007ffe0ff */
[----:B------:R-:W-:Y:S01]  /*1600*/  F2FP.F16.F32.PACK_AB R39, R14, R15 ;  /* 0x0000000f0e27723e */ /* 0x000fe200000000ff */
[----:B------:R-:W-:Y:S02]  /*1610*/  IADD.64 R20, R36, R20 ;  /* 0x0000001424147235 */ /* 0x000fe400078e0200 */
[----:B------:R-:W-:-:S04]  /*1620*/  IMAD.WIDE R14, R43, 0x2, R22 ;  /* 0x000000022b0e7825 */ /* 0x000fc800078e0216 */
[----:B------:R-:W3:Y:S04]  /*1630*/  LDG.E.EL.U16 R42, desc[UR4][R20.64] ;  /* 0x00000004142a7981 */ /* 0x000ee8000c2e1500 */
[----:B------:R-:W4:Y:S04]  /*1640*/  LDG.E.EL.U16 R14, desc[UR4][R14.64] ;  /* 0x000000040e0e7981 */ /* 0x000f28000c2e1500 */
[----:B------:R-:W5:Y:S01]  /*1650*/  LDG.E.EL.U16 R46, desc[UR4][R20.64+0x2] ;  /* 0x00000204142e7981 */ /* 0x000f62000c2e1500 */
[----:B------:R-:W-:Y:S01]  /*1660*/  IADD3 R41, PT, PT, R40, 0x400, RZ ;  /* 0x0000040028297810 */ /* 0x000fe20007ffe0ff */
[----:B--2---:R-:W-:-:S05]  /*1670*/  HADD2.F32 R40, -RZ, R44.H0_H0 ;  /* 0x2000002cff287230 */ /* 0x004fca0000004100 */
[----:B------:R-:W-:Y:S01]  /*1680*/  FMUL R45, R40, UR7 ;  /* 0x00000007282d7c20 */ /* 0x000fe20008400000 */
[----:B---3--:R-:W-:Y:S02]  /*1690*/  HADD2.F32 R42, -RZ, R42.H0_H0 ;  /* 0x2000002aff2a7230 */ /* 0x008fe40000004100 */
[----:B----4-:R-:W-:-:S03]  /*16a0*/  HADD2.F32 R40, -RZ, R14.H0_H0 ;  /* 0x2000000eff287230 */ /* 0x010fc60000004100 */
[----:B------:R-:W-:Y:S01]  /*16b0*/  FMUL R42, R42, R45 ;  /* 0x0000002d2a2a7220 */ /* 0x000fe20000400000 */
[----:B-----5:R-:W-:Y:S02]  /*16c0*/  HADD2.F32 R46, -RZ, R46.H0_H0 ;  /* 0x2000002eff2e7230 */ /* 0x020fe40000004100 */
[----:B------:R-:W-:-:S04]  /*16d0*/  FMUL R45, R40, UR7 ;  /* 0x00000007282d7c20 */ /* 0x000fc80008400000 */
[----:B------:R-:W-:-:S04]  /*16e0*/  FMUL R45, R46, R45 ;  /* 0x0000002d2e2d7220 */ /* 0x000fc80000400000 */
[----:B------:R-:W-:-:S04]  /*16f0*/  FMUL R40, R2, R45 ;  /* 0x0000002d02287220 */ /* 0x000fc80000400000 */
[----:B------:R-:W-:Y:S01]  /*1700*/  FFMA R46, R3, R42, R40 ;  /* 0x0000002a032e7223 */ /* 0x000fe20000000028 */
[----:B------:R-:W-:Y:S01]  /*1710*/  IMAD.WIDE R42, R43, 0x2, R6 ;  /* 0x000000022b2a7825 */ /* 0x000fe200078e0206 */
[----:B------:R-:W-:-:S03]  /*1720*/  IADD.64 R14, R36, UR12 ;  /* 0x0000000c240e7c35 */ /* 0x000fc6000f8e0200 */
[----:B------:R-:W-:Y:S02]  /*1730*/  IMAD.WIDE R36, R41, 0x2, R6 ;  /* 0x0000000229247825 */ /* 0x000fe400078e0206 */
[----:B------:R0:W2:Y:S04]  /*1740*/  LDG.E.EL.U16 R42, desc[UR4][R42.64] ;  /* 0x000000042a2a7981 */ /* 0x0000a8000c2e1500 */
[----:B------:R-:W3:Y:S04]  /*1750*/  LDG.E.EL.U16 R44, desc[UR4][R14.64+0x2] ;  /* 0x000002040e2c7981 */ /* 0x000ee8000c2e1500 */
[----:B------:R1:W4:Y:S04]  /*1760*/  LDG.E.EL.U16 R41, desc[UR4][R36.64] ;  /* 0x0000000424297981 */ /* 0x000328000c2e1500 */
[----:B------:R-:W5:Y:S01]  /*1770*/  LDG.E.EL.U16 R40, desc[UR4][R14.64] ;  /* 0x000000040e287981 */ /* 0x000f62000c2e1500 */
[----:B------:R-:W-:-:S02]  /*1780*/  F2FP.F16.F32.PACK_AB R5, R46, R5 ;  /* 0x000000052e05723e */ /* 0x000fc400000000ff */
[----:B------:R-:W-:Y:S01]  /*1790*/  LEA R31, R31, UR6, 0x1 ;  /* 0x000000061f1f7c11 */ /* 0x000fe2000f8e08ff */
[----:B------:R-:W-:Y:S01]  /*17a0*/  BAR.SYNC.DEFER_BLOCKING 0x0 ;  /* 0x0000000000007b1d */ /* 0x000fe20000010000 */
[----:B0-----:R-:W-:Y:S02]  /*17b0*/  PRMT R43, R39, 0x7632, R43 ;  /* 0x00007632272b7816 */ /* 0x001fe4000000002b */
[C---:B------:R-:W-:Y:S02]  /*17c0*/  PRMT R45, R5.reuse, 0x7610, R45 ;  /* 0x00007610052d7816 */ /* 0x040fe4000000002d */
[----:B------:R-:W-:Y:S02]  /*17d0*/  LEA R30, R30, UR6, 0x1 ;  /* 0x000000061e1e7c11 */ /* 0x000fe4000f8e08ff */
[----:B------:R-:W-:Y:S01]  /*17e0*/  PRMT R46, R5, 0x7632, R46 ;  /* 0x00007632052e7816 */ /* 0x000fe2000000002e */
[----:B------:R-:W-:Y:S04]  /*17f0*/  STS.U16 [R31], R39 ;  /* 0x000000271f007388 */ /* 0x000fe80000000400 */
[----:B------:R0:W-:Y:S04]  /*1800*/  STS.U16 [R31+0x200], R43 ;  /* 0x0002002b1f007388 */ /* 0x0001e80000000400 */
[----:B------:R-:W-:Y:S04]  /*1810*/  STS.U16 [R31+0x400], R45 ;  /* 0x0004002d1f007388 */ /* 0x000fe80000000400 */
[----:B------:R-:W-:Y:S01]  /*1820*/  STS.U16 [R30+0x600], R46 ;  /* 0x0006002e1e007388 */ /* 0x000fe20000000400 */
[----:B------:R-:W-:-:S04]  /*1830*/  LOP3.LUT R0, R0, 0x3fc, RZ, 0xc0, !PT ;  /* 0x000003fc00007812 */ /* 0x000fc800078ec0ff */
[----:B------:R-:W-:Y:S01]  /*1840*/  LEA R0, R0, UR6, 0x1 ;  /* 0x0000000600007c11 */ /* 0x000fe2000f8e08ff */
[----:B------:R-:W-:Y:S06]  /*1850*/  BAR.SYNC.DEFER_BLOCKING 0x0 ;  /* 0x0000000000007b1d */ /* 0x000fec0000010000 */
[----:B-1----:R-:W1:Y:S01]  /*1860*/  LDS.64 R36, [R0] ;  /* 0x0000000000247984 */ /* 0x002e620000000a00 */
[----:B------:R-:W1:Y:S01]  /*1870*/  LDCU.64 UR10, c[0x0][0x358] ;  /* 0x00006b00ff0a77ac */ /* 0x000e620008000a00 */
[----:B0-----:R-:W-:-:S05]  /*1880*/  IADD3 R43, PT, PT, R32, 0x401, RZ ;  /* 0x00000401202b7810 */ /* 0x001fca0007ffe0ff */
[----:B------:R-:W-:-:S04]  /*1890*/  IMAD.WIDE R48, R43, 0x2, R22 ;  /* 0x000000022b307825 */ /* 0x000fc800078e0216 */
[----:B--2---:R-:W-:Y:S02]  /*18a0*/  HADD2.F32 R42, -RZ, R42.H0_H0 ;  /* 0x2000002aff2a7230 */ /* 0x004fe40000004100 */
[----:B---3--:R-:W-:-:S03]  /*18b0*/  HADD2.F32 R44, -RZ, R44.H0_H0 ;  /* 0x2000002cff2c7230 */ /* 0x008fc60000004100 */
[----:B------:R-:W-:Y:S01]  /*18c0*/  FMUL R5, R42, UR8 ;  /* 0x000000082a057c20 */ /* 0x000fe20008400000 */
[----:B----4-:R-:W-:-:S03]  /*18d0*/  HADD2.F32 R41, -RZ, R41.H0_H0 ;  /* 0x20000029ff297230 */ /* 0x010fc60000004100 */
[----:B------:R-:W-:Y:S01]  /*18e0*/  FMUL R5, R44, R5 ;  /* 0x000000052c057220 */ /* 0x000fe20000400000 */
[----:B-----5:R-:W-:Y:S02]  /*18f0*/  HADD2.F32 R40, -RZ, R40.H0_H0 ;  /* 0x20000028ff287230 */ /* 0x020fe40000004100 */
[----:B------:R-:W-:Y:S01]  /*1900*/  FMUL R41, R41, UR8 ;  /* 0x0000000829297c20 */ /* 0x000fe20008400000 */
[----:B------:R-:W-:Y:S01]  /*1910*/  FMUL R2, R2, R5 ;  /* 0x0000000502027220 */ /* 0x000fe20000400000 */
[----:B------:R-:W-:Y:S02]  /*1920*/  MOV R5, RZ ;  /* 0x000000ff00057202 */ /* 0x000fe40000000f00 */
[----:B------:R-:W-:-:S04]  /*1930*/  FMUL R40, R40, R41 ;  /* 0x0000002928287220 */ /* 0x000fc80000400000 */
[----:B------:R-:W-:Y:S01]  /*1940*/  FFMA R39, R3, R40, R2 ;  /* 0x0000002803277223 */ /* 0x000fe20000000002 */
[----:B------:R-:W-:-:S05]  /*1950*/  IADD.64 R2, R4, -0x400 ;  /* 0xfffffc0004027835 */ /* 0x000fca00078e0200 */
[----:B------:R-:W-:Y:S01]  /*1960*/  IADD3 R41, PT, PT, R2, 0x400, RZ ;  /* 0x0000040002297810 */ /* 0x000fe20007ffe0ff */
[----:B------:R-:W-:-:S05]  /*1970*/  HFMA2 R2, -RZ, RZ, 0, 1.1920928955078125e-07 ;  /* 0x00000002ff027431 */ /* 0x000fca00000001ff */
[----:B------:R-:W-:-:S05]  /*1980*/  IMAD.WIDE R2, R41, R2, UR14 ;  /* 0x0000000e29027e25 */ /* 0x000fca000f8e0202 */
[----:B-1----:R0:W-:Y:S01]  /*1990*/  STG.E.64 desc[UR10][R2.64], R36 ;  /* 0x0000002402007986 */ /* 0x0021e2000c101b0a */
[----:B------:R-:W-:Y:S01]  /*19a0*/  BAR.SYNC.DEFER_BLOCKING 0x0 ;  /* 0x0000000000007b1d */ /* 0x000fe20000010000 */
[----:B------:R-:W-:-:S04]  /*19b0*/  F2FP.F16.F32.PACK_AB R38, R39, R38 ;  /* 0x000000262726723e */ /* 0x000fc800000000ff */
[----:B------:R-:W-:Y:S02]  /*19c0*/  PRMT R40, R38, 0x7632, R40 ;  /* 0x0000763226287816 */ /* 0x000fe40000000028 */
[----:B0-----:R-:W-:Y:S01]  /*19d0*/  PRMT R3, R34, 0x7632, R3 ;  /* 0x0000763222037816 */ /* 0x001fe20000000003 */
[----:B------:R-:W-:Y:S04]  /*19e0*/  STS.U16 [R31], R34 ;  /* 0x000000221f007388 */ /* 0x000fe80000000400 */
[----:B------:R0:W-:Y:S04]  /*19f0*/  STS.U16 [R31+0x200], R3 ;  /* 0x000200031f007388 */ /* 0x0001e80000000400 */
[----:B------:R-:W-:Y:S04]  /*1a00*/  STS.U16 [R31+0x400], R38 ;  /* 0x000400261f007388 */ /* 0x000fe80000000400 */
[----:B------:R-:W-:Y:S01]  /*1a10*/  STS.U16 [R30+0x600], R40 ;  /* 0x000600281e007388 */ /* 0x000fe20000000400 */
[----:B0-----:R-:W0:Y:S08]  /*1a20*/  LDC.64 R2, c[0x0][0x3b0] ;  /* 0x0000ec00ff027b82 */ /* 0x001e300000000a00 */
[----:B------:R-:W-:Y:S06]  /*1a30*/  BAR.SYNC.DEFER_BLOCKING 0x0 ;  /* 0x0000000000007b1d */ /* 0x000fec0000010000 */
[----:B------:R-:W1:Y:S01]  /*1a40*/  LDS.64 R50, [R0] ;  /* 0x0000000000327984 */ /* 0x000e620000000a00 */
[----:B0-----:R-:W-:Y:S01]  /*1a50*/  IMAD.WIDE R36, R41, 0x2, R2 ;  /* 0x0000000229247825 */ /* 0x001fe200078e0202 */
[----:B------:R-:W-:-:S05]  /*1a60*/  IADD3 R41, PT, PT, R32, 0x400, RZ ;  /* 0x0000040020297810 */ /* 0x000fca0007ffe0ff */
[----:B------:R-:W-:Y:S01]  /*1a70*/  IMAD.WIDE R44, R41, 0x2, R22 ;  /* 0x00000002292c7825 */ /* 0x000fe200078e0216 */
[----:B------:R-:W-:-:S05]  /*1a80*/  IADD3 R39, PT, PT, R28, 0x400, RZ ;  /* 0x000004001c277810 */ /* 0x000fca0007ffe0ff */
[----:B------:R-:W-:Y:S01]  /*1a90*/  IMAD.WIDE R46, R39, 0x2, R22 ;  /* 0x00000002272e7825 */ /* 0x000fe200078e0216 */
[----:B-1----:R0:W-:Y:S04]  /*1aa0*/  STG.E.64 desc[UR10][R36.64], R50 ;  /* 0x0000003224007986 */ /* 0x0021e8000c101b0a */
[----:B------:R1:W2:Y:S04]  /*1ab0*/  LDG.E.EL.U16 R44, desc[UR4][R44.64] ;  /* 0x000000042c2c7981 */ /* 0x0002a8000c2e1500 */
[----:B------:R-:W0:Y:S04]  /*1ac0*/  LDG.E.EL.U16 R48, desc[UR4][R48.64] ;  /* 0x0000000430307981 */ /* 0x000e28000c2e1500 */
[----:B------:R-:W3:Y:S04]  /*1ad0*/  LDG.E.EL.U16 R38, desc[UR4][R56.64+0x800] ;  /* 0x0008000438267981 */ /* 0x000ee8000c2e1500 */
[----:B------:R-:W4:Y:S04]  /*1ae0*/  LDG.E.EL.U16 R42, desc[UR4][R56.64+0x802] ;  /* 0x00080204382a7981 */ /* 0x000f28000c2e1500 */
[----:B------:R-:W5:Y:S04]  /*1af0*/  LDG.E.EL.U16 R46, desc[UR4][R46.64] ;  /* 0x000000042e2e7981 */ /* 0x000f68000c2e1500 */
[----:B------:R-:W5:Y:S01]  /*1b00*/  LDG.E.EL.U16 R40, desc[UR4][R54.64+0x800] ;  /* 0x0008000436287981 */ /* 0x000f62000c2e1500 */
[----:B-1----:R-:W-:Y:S01]  /*1b10*/  IADD3 R45, PT, PT, R28, 0x401, RZ ;  /* 0x000004011c2d7810 */ /* 0x002fe20007ffe0ff */
[----:B--2---:R-:W-:-:S02]  /*1b20*/  HADD2.F32 R34, -RZ, R44.H0_H0 ;  /* 0x2000002cff227230 */ /* 0x004fc40000004100 */
[----:B------:R-:W2:Y:S01]  /*1b30*/  LDG.E.EL.U16 R44, desc[UR4][R16.64+0x802] ;  /* 0x00080204102c7981 */ /* 0x000ea2000c2e1500 */
[----:B0-----:R-:W-:Y:S02]  /*1b40*/  HADD2.F32 R36, -RZ, R48.H0_H0 ;  /* 0x20000030ff247230 */ /* 0x001fe40000004100 */
[----:B------:R-:W-:Y:S01]  /*1b50*/  FMUL R34, R34, UR7 ;  /* 0x0000000722227c20 */ /* 0x000fe20008400000 */
[----:B---3--:R-:W-:Y:S02]  /*1b60*/  HADD2.F32 R37, -RZ, R38.H0_H0 ;  /* 0x20000026ff257230 */ /* 0x008fe40000004100 */
[----:B------:R-:W-:Y:S02]  /*1b70*/  FMUL R49, R36, UR7 ;  /* 0x0000000724317c20 */ /* 0x000fe40008400000 */
[----:B------:R-:W3:Y:S01]  /*1b80*/  LDG.E.EL R36, desc[UR4][R12.64+0x4] ;  /* 0x000004040c247981 */ /* 0x000ee2000c2e1900 */
[----:B----4-:R-:W-:Y:S02]  /*1b90*/  HADD2.F32 R42, -RZ, R42.H0_H0 ;  /* 0x2000002aff2a7230 */ /* 0x010fe40000004100 */
[----:B------:R-:W-:Y:S01]  /*1ba0*/  FMUL R37, R37, R34 ;  /* 0x0000002225257220 */ /* 0x000fe20000400000 */
[----:B-----5:R-:W-:-:S02]  /*1bb0*/  HADD2.F32 R34, -RZ, R46.H0_H0 ;  /* 0x2000002eff227230 */ /* 0x020fc40000004100 */
[----:B------:R-:W-:Y:S01]  /*1bc0*/  FMUL R51, R42, R49 ;  /* 0x000000312a337220 */ /* 0x000fe20000400000 */
[----:B------:R-:W-:-:S04]  /*1bd0*/  IMAD.WIDE R48, R45, 0x2, R22 ;  /* 0x000000022d307825 */ /* 0x000fc800078e0216 */
[----:B------:R-:W-:Y:S01]  /*1be0*/  FMUL R47, R34, UR7 ;  /* 0x00000007222f7c20 */ /* 0x000fe20008400000 */
[----:B------:R-:W-:Y:S01]  /*1bf0*/  HADD2.F32 R40, -RZ, R40.H0_H0 ;  /* 0x20000028ff287230 */ /* 0x000fe20000004100 */
[----:B------:R-:W4:Y:S04]  /*1c00*/  LDG.E.EL R34, desc[UR4][R12.64] ;  /* 0x000000040c227981 */ /* 0x000f28000c2e1900 */
[----:B------:R-:W5:Y:S01]  /*1c10*/  LDG.E.EL.U16 R48, desc[UR4][R48.64] ;  /* 0x0000000430307981 */ /* 0x000f62000c2e1500 */
[----:B------:R-:W-:-:S03]  /*1c20*/  FMUL R47, R40, R47 ;  /* 0x0000002f282f7220 */ /* 0x000fc60000400000 */
[----:B------:R-:W2:Y:S01]  /*1c30*/  LDG.E.EL.U16 R40, desc[UR4][R54.64+0x802] ;  /* 0x0008020436287981 */ /* 0x000ea2000c2e1500 */
[----:B------:R-:W-:-:S06]  /*1c40*/  IMAD.WIDE R42, R43, 0x2, R6 ;  /* 0x000000022b2a7825 */ /* 0x000fcc00078e0206 */
[----:B------:R-:W2:Y:S01]  /*1c50*/  LDG.E.EL.U16 R42, desc[UR4][R42.64] ;  /* 0x000000042a2a7981 */ /* 0x000ea2000c2e1500 */
[----:B---3--:R-:W-:-:S04]  /*1c60*/  FMUL R51, R36, R51 ;  /* 0x0000003324337220 */ /* 0x008fc80000400000 */
[----:B----4-:R-:W-:Y:S01]  /*1c70*/  FFMA R37, R34, R37, R51 ;  /* 0x0000002522257223 */ /* 0x010fe20000000033 */
[----:B-----5:R-:W-:Y:S02]  /*1c80*/  HADD2.F32 R38, -RZ, R48.H0_H0 ;  /* 0x20000030ff267230 */ /* 0x020fe40000004100 */
[----:B--2---:R-:W-:Y:S01]  /*1c90*/  HADD2.F32 R44, -RZ, R44.H0_H0 ;  /* 0x2000002cff2c7230 */ /* 0x004fe20000004100 */
[----:B------:R-:W2:Y:S01]  /*1ca0*/  LDG.E.EL.U16 R48, desc[UR4][R20.64+0x800] ;  /* 0x0008000414307981 */ /* 0x000ea2000c2e1500 */
[----:B------:R-:W-:Y:S02]  /*1cb0*/  HADD2.F32 R40, -RZ, R40.H0_H0 ;  /* 0x20000028ff287230 */ /* 0x000fe40000004100 */
[----:B------:R-:W-:-:S04]  /*1cc0*/  FMUL R51, R38, UR7 ;  /* 0x0000000726337c20 */ /* 0x000fc80008400000 */
[----:B------:R-:W-:Y:S01]  /*1cd0*/  FMUL R53, R40, R51 ;  /* 0x0000003328357220 */ /* 0x000fe20000400000 */
[----:B------:R-:W-:Y:S02]  /*1ce0*/  IMAD.WIDE R50, R41, 0x2, R6 ;  /* 0x0000000229327825 */ /* 0x000fe400078e0206 */
[----:B------:R-:W3:Y:S04]  /*1cf0*/  LDG.E.EL.U16 R41, desc[UR4][R16.64+0x800] ;  /* 0x0008000410297981 */ /* 0x000ee8000c2e1500 */
[----:B------:R-:W4:Y:S01]  /*1d00*/  LDG.E.EL.U16 R50, desc[UR4][R50.64] ;  /* 0x0000000432327981 */ /* 0x000f22000c2e1500 */
[----:B------:R-:W-:-:S04]  /*1d10*/  FMUL R53, R36, R53 ;  /* 0x0000003524357220 */ /* 0x000fc80000400000 */
[----:B------:R-:W-:Y:S01]  /*1d20*/  FFMA R40, R34, R47, R53 ;  /* 0x0000002f22287223 */ /* 0x000fe20000000035 */
[----:B------:R-:W-:-:S06]  /*1d30*/  IMAD.WIDE R46, R39, 0x2, R6 ;  /* 0x00000002272e7825 */ /* 0x000fcc00078e0206 */
[----:B------:R-:W5:Y:S01]  /*1d40*/  LDG.E.EL.U16 R46, desc[UR4][R46.64] ;  /* 0x000000042e2e7981 */ /* 0x000f62000c2e1500 */
[----:B---3--:R-:W-:Y:S02]  /*1d50*/  HADD2.F32 R41, -RZ, R41.H0_H0 ;  /* 0x20000029ff297230 */ /* 0x008fe40000004100 */
[----:B----4-:R-:W-:-:S05]  /*1d60*/  HADD2.F32 R38, -RZ, R50.H0_H0 ;  /* 0x20000032ff267230 */ /* 0x010fca0000004100 */
[----:B------:R-:W-:-:S04]  /*1d70*/  FMUL R38, R38, UR8 ;  /* 0x0000000826267c20 */ /* 0x000fc80008400000 */
[----:B------:R-:W-:Y:S01]  /*1d80*/  FMUL R49, R41, R38 ;  /* 0x0000002629317220 */ /* 0x000fe20000400000 */
[----:B------:R-:W-:Y:S02]  /*1d90*/  HADD2.F32 R41, -RZ, R42.H0_H0 ;  /* 0x2000002aff297230 */ /* 0x000fe40000004100 */
[----:B------:R-:W-:-:S04]  /*1da0*/  IMAD.WIDE R38, R45, 0x2, R6 ;  /* 0x000000022d267825 */ /* 0x000fc800078e0206 */
[----:B------:R-:W-:Y:S02]  /*1db0*/  FMUL R41, R41, UR8 ;  /* 0x0000000829297c20 */ /* 0x000fe40008400000 */
[----:B------:R-:W3:Y:S02]  /*1dc0*/  LDG.E.EL.U16 R38, desc[UR4][R38.64] ;  /* 0x0000000426267981 */ /* 0x000ee4000c2e1500 */
[----:B------:R-:W-:Y:S02]  /*1dd0*/  FMUL R43, R44, R41 ;  /* 0x000000292c2b7220 */ /* 0x000fe40000400000 */
[----:B------:R-:W4:Y:S04]  /*1de0*/  LDG.E.EL.U16 R44, desc[UR4][R10.64+0x802] ;  /* 0x000802040a2c7981 */ /* 0x000f28000c2e1500 */
[----:B------:R-:W2:Y:S01]  /*1df0*/  LDG.E.EL.U16 R41, desc[UR4][R10.64+0x800] ;  /* 0x000800040a297981 */ /* 0x000ea2000c2e1500 */
[----:B------:R-:W-:-:S04]  /*1e00*/  FMUL R43, R36, R43 ;  /* 0x0000002b242b7220 */ /* 0x000fc80000400000 */
[----:B------:R-:W-:Y:S01]  /*1e10*/  FFMA R42, R34, R49, R43 ;  /* 0x00000031222a7223 */ /* 0x000fe2000000002b */
[----:B-----5:R-:W-:Y:S01]  /*1e20*/  HADD2.F32 R46, -RZ, R46.H0_H0 ;  /* 0x2000002eff2e7230 */ /* 0x020fe20000004100 */
[----:B------:R-:W-:Y:S01]  /*1e30*/  IADD3 R45, PT, PT, R24, 0x401, RZ ;  /* 0x00000401182d7810 */ /* 0x000fe20007ffe0ff */
[----:B------:R-:W5:Y:S03]  /*1e40*/  LDG.E.EL.U16 R49, desc[UR4][R20.64+0x802] ;  /* 0x0008020414317981 */ /* 0x000f66000c2e1500 */
[----:B------:R-:W-:Y:S01]  /*1e50*/  FMUL R46, R46, UR8 ;  /* 0x000000082e2e7c20 */ /* 0x000fe20008400000 */
[----:B---3--:R-:W-:Y:S02]  /*1e60*/  HADD2.F32 R43, -RZ, R38.H0_H0 ;  /* 0x20000026ff2b7230 */ /* 0x008fe40000004100 */
[----:B----4-:R-:W-:-:S03]  /*1e70*/  HADD2.F32 R44, -RZ, R44.H0_H0 ;  /* 0x2000002cff2c7230 */ /* 0x010fc60000004100 */
[----:B------:R-:W-:Y:S01]  /*1e80*/  FMUL R43, R43, UR8 ;  /* 0x000000082b2b7c20 */ /* 0x000fe20008400000 */
[----:B--2---:R-:W-:-:S03]  /*1e90*/  HADD2.F32 R41, -RZ, R41.H0_H0 ;  /* 0x20000029ff297230 */ /* 0x004fc60000004100 */
[----:B------:R-:W-:Y:S01]  /*1ea0*/  FMUL R39, R44, R43 ;  /* 0x0000002b2c277220 */ /* 0x000fe20000400000 */
[----:B------:R-:W-:Y:S01]  /*1eb0*/  IADD3 R43, PT, PT, R24, 0x400, RZ ;  /* 0x00000400182b7810 */ /* 0x000fe20007ffe0ff */
[----:B------:R-:W-:Y:S02]  /*1ec0*/  FMUL R41, R41, R46 ;  /* 0x0000002e29297220 */ /* 0x000fe40000400000 */
[----:B------:R-:W-:Y:S02]  /*1ed0*/  FMUL R39, R36, R39 ;  /* 0x0000002724277220 */ /* 0x000fe40000400000 */
[----:B------:R-:W-:-:S04]  /*1ee0*/  IMAD.WIDE R46, R43, 0x2, R22 ;  /* 0x000000022b2e7825 */ /* 0x000fc800078e0216 */
[----:B------:R-:W-:Y:S01]  /*1ef0*/  FFMA R41, R34, R41, R39 ;  /* 0x0000002922297223 */ /* 0x000fe20000000027 */
[----:B------:R-:W-:Y:S01]  /*1f00*/  IMAD.WIDE R38, R45, 0x2, R22 ;  /* 0x000000022d267825 */ /* 0x000fe200078e0216 */
[----:B------:R-:W2:Y:S05]  /*1f10*/  LDG.E.EL.U16 R46, desc[UR4][R46.64] ;  /* 0x000000042e2e7981 */ /* 0x000eaa000c2e1500 */
[----:B------:R-:W3:Y:S01]  /*1f20*/  LDG.E.EL.U16 R38, desc[UR4][R38.64] ;  /* 0x0000000426267981 */ /* 0x000ee2000c2e1500 */
[----:B-----5:R-:W-:Y:S02]  /*1f30*/  HADD2.F32 R49, -RZ, R49.H0_H0 ;  /* 0x20000031ff317230 */ /* 0x020fe40000004100 */
[----:B------:R-:W-:Y:S01]  /*1f40*/  HADD2.F32 R48, -RZ, R48.H0_H0 ;  /* 0x20000030ff307230 */ /* 0x000fe20000004100 */
[----:B------:R-:W4:Y:S01]  /*1f50*/  LDG.E.EL.U16 R39, desc[UR4][R18.64+0x800] ;  /* 0x0008000412277981 */ /* 0x000f22000c2e1500 */
[----:B--2---:R-:W-:-:S05]  /*1f60*/  HADD2.F32 R44, -RZ, R46.H0_H0 ;  /* 0x2000002eff2c7230 */ /* 0x004fca0000004100 */
[----:B------:R-:W-:Y:S01]  /*1f70*/  FMUL R51, R44, UR7 ;  /* 0x000000072c337c20 */ /* 0x000fe20008400000 */
[----:B---3--:R-:W-:-:S05]  /*1f80*/  HADD2.F32 R44, -RZ, R38.H0_H0 ;  /* 0x20000026ff2c7230 */ /* 0x008fca0000004100 */
[----:B------:R-:W-:-:S04]  /*1f90*/  FMUL R44, R44, UR7 ;  /* 0x000000072c2c7c20 */ /* 0x000fc80008400000 */
[----:B------:R-:W-:Y:S01]  /*1fa0*/  FMUL R53, R49, R44 ;  /* 0x0000002c31357220 */ /* 0x000fe20000400000 */
[----:B------:R-:W-:Y:S01]  /*1fb0*/  IADD3 R49, PT, PT, R26, 0x400, RZ ;  /* 0x000004001a317810 */ /* 0x000fe20007ffe0ff */
[----:B------:R-:W-:Y:S02]  /*1fc0*/  FMUL R47, R48, R51 ;  /* 0x00000033302f7220 */ /* 0x000fe40000400000 */
[----:B------:R-:W-:Y:S01]  /*1fd0*/  FMUL R53, R36, R53 ;  /* 0x0000003524357220 */ /* 0x000fe20000400000 */
[----:B----4-:R-:W-:Y:S01]  /*1fe0*/  HADD2.F32 R39, -RZ, R39.H0_H0 ;  /* 0x20000027ff277230 */ /* 0x010fe20000004100 */
[----:B------:R-:W-:Y:S01]  /*1ff0*/  F2FP.F16.F32.PACK_AB R37, R40, R37 ;  /* 0x000000252825723e */ /* 0x000fe200000000ff */
[----:B------:R-:W-:Y:S01]  /*2000*/  IMAD.WIDE R50, R49, 0x2, R22 ;  /* 0x0000000231327825 */ /* 0x000fe200078e0216 */
[----:B------:R-:W-:Y:S01]  /*2010*/  F2FP.F16.F32.PACK_AB R42, R41, R42 ;  /* 0x0000002a292a723e */ /* 0x000fe200000000ff */
[----:B------:R-:W2:Y:S04]  /*2020*/  LDG.E.EL.U16 R48, desc[UR4][R18.64+0x802] ;  /* 0x0008020412307981 */ /* 0x000ea8000c2e1500 */
[----:B------:R-:W3:Y:S01]  /*2030*/  LDG.E.EL.U16 R50, desc[UR4][R50.64] ;  /* 0x0000000432327981 */ /* 0x000ee2000c2e1500 */
[----:B------:R-:W-:Y:S01]  /*2040*/  FFMA R44, R34, R47, R53 ;  /* 0x0000002f222c7223 */ /* 0x000fe20000000035 */
[----:B------:R-:W-:Y:S01]  /*2050*/  IADD3 R47, PT, PT, R26, 0x401, RZ ;  /* 0x000004011a2f7810 */ /* 0x000fe20007ffe0ff */
[----:B------:R-:W-:-:S02]  /*2060*/  IMAD.WIDE R40, R49, 0x2, R6 ;  /* 0x0000000231287825 */ /* 0x000fc400078e0206 */
[----:B------:R-:W4:Y:S04]  /*2070*/  LDG.E.EL.U16 R49, desc[UR4][R8.64+0x800] ;  /* 0x0008000408317981 */ /* 0x000f28000c2e1500 */
[----:B------:R-:W5:Y:S01]  /*2080*/  LDG.E.EL.U16 R40, desc[UR4][R40.64] ;  /* 0x0000000428287981 */ /* 0x000f62000c2e1500 */
[----:B---3--:R-:W-:Y:S02]  /*2090*/  HADD2.F32 R38, -RZ, R50.H0_H0 ;  /* 0x20000032ff267230 */ /* 0x008fe40000004100 */
[----:B--2---:R-:W-:Y:S01]  /*20a0*/  HADD2.F32 R48, -RZ, R48.H0_H0 ;  /* 0x20000030ff307230 */ /* 0x004fe20000004100 */
[----:B------:R-:W2:Y:S02]  /*20b0*/  LDG.E.EL.U16 R50, desc[UR4][R8.64+0x802] ;  /* 0x0008020408327981 */ /* 0x000ea4000c2e1500 */
[----:B------:R-:W-:-:S04]  /*20c0*/  FMUL R38, R38, UR7 ;  /* 0x0000000726267c20 */ /* 0x000fc80008400000 */
[----:B------:R-:W-:Y:S01]  /*20d0*/  FMUL R53, R39, R38 ;  /* 0x0000002627357220 */ /* 0x000fe20000400000 */
[----:B------:R-:W-:-:S06]  /*20e0*/  IMAD.WIDE R38, R47, 0x2, R22 ;  /* 0x000000022f267825 */ /* 0x000fcc00078e0216 */
[----:B------:R-:W3:Y:S01]  /*20f0*/  LDG.E.EL.U16 R38, desc[UR4][R38.64] ;  /* 0x0000000426267981 */ /* 0x000ee2000c2e1500 */
[----:B----4-:R-:W-:Y:S02]  /*2100*/  HADD2.F32 R49, -RZ, R49.H0_H0 ;  /* 0x20000031ff317230 */ /* 0x010fe40000004100 */
[----:B---3--:R-:W-:-:S05]  /*2110*/  HADD2.F32 R46, -RZ, R38.H0_H0 ;  /* 0x20000026ff2e7230 */ /* 0x008fca0000004100 */
[----:B------:R-:W-:Y:S01]  /*2120*/  FMUL R51, R46, UR7 ;  /* 0x000000072e337c20 */ /* 0x000fe20008400000 */
[----:B-----5:R-:W-:Y:S02]  /*2130*/  HADD2.F32 R46, -RZ, R40.H0_H0 ;  /* 0x20000028ff2e7230 */ /* 0x020fe40000004100 */
[----:B------:R-:W-:-:S04]  /*2140*/  IMAD.WIDE R38, R43, 0x2, R6 ;  /* 0x000000022b267825 */ /* 0x000fc800078e0206 */
[----:B------:R-:W-:Y:S01]  /*2150*/  FMUL R51, R48, R51 ;  /* 0x0000003330337220 */ /* 0x000fe20000400000 */
[----:B------:R-:W3:Y:S01]  /*2160*/  LDG.E.EL.U16 R40, desc[UR4][R14.64+0x800] ;  /* 0x000800040e287981 */ /* 0x000ee2000c2e1500 */
[----:B------:R-:W-:Y:S02]  /*2170*/  FMUL R46, R46, UR8 ;  /* 0x000000082e2e7c20 */ /* 0x000fe40008400000 */
[----:B------:R-:W-:Y:S01]  /*2180*/  FMUL R51, R36, R51 ;  /* 0x0000003324337220 */ /* 0x000fe20000400000 */
[----:B------:R-:W4:Y:S01]  /*2190*/  LDG.E.EL.U16 R43, desc[UR4][R38.64] ;  /* 0x00000004262b7981 */ /* 0x000f22000c2e1500 */
[----:B------:R-:W-:Y:S01]  /*21a0*/  FMUL R41, R49, R46 ;  /* 0x0000002e31297220 */ /* 0x000fe20000400000 */
[----:B------:R-:W-:-:S04]  /*21b0*/  IMAD.WIDE R46, R47, 0x2, R6 ;  /* 0x000000022f2e7825 */ /* 0x000fc800078e0206 */
[----:B------:R-:W-:Y:S01]  /*21c0*/  FFMA R51, R34, R53, R51 ;  /* 0x0000003522337223 */ /* 0x000fe20000000033 */
[----:B------:R-:W-:-:S04]  /*21d0*/  IMAD.WIDE R48, R45, 0x2, R6 ;  /* 0x000000022d307825 */ /* 0x000fc800078e0206 */
[----:B------:R-:W-:Y:S02]  /*21e0*/  F2FP.F16.F32.PACK_AB R52, R44, R51 ;  /* 0x000000332c34723e */ /* 0x000fe400000000ff */
[----:B------:R0:W5:Y:S04]  /*21f0*/  LDG.E.EL.U16 R44, desc[UR4][R46.64] ;  /* 0x000000042e2c7981 */ /* 0x000168000c2e1500 */
[----:B------:R1:W5:Y:S04]  /*2200*/  LDG.E.EL.U16 R45, desc[UR4][R48.64] ;  /* 0x00000004302d7981 */ /* 0x000368000c2e1500 */
[----:B------:R-:W5:Y:S01]  /*2210*/  LDG.E.EL.U16 R51, desc[UR4][R14.64+0x802] ;  /* 0x000802040e337981 */ /* 0x000f62000c2e1500 */
[----:B------:R-:W-:Y:S01]  /*2220*/  BAR.SYNC.DEFER_BLOCKING 0x0 ;  /* 0x0000000000007b1d */ /* 0x000fe20000010000 */
[----:B0-----:R-:W-:-:S02]  /*2230*/  PRMT R47, R37, 0x7610, R47 ;  /* 0x00007610252f7816 */ /* 0x001fc4000000002f */
[----:B-1----:R-:W-:Y:S02]  /*2240*/  PRMT R49, R37, 0x7632, R49 ;  /* 0x0000763225317816 */ /* 0x002fe40000000031 */
[----:B------:R-:W-:Y:S01]  /*2250*/  PRMT R46, R52, 0x7632, R46 ;  /* 0x00007632342e7816 */ /* 0x000fe2000000002e */
[----:B------:R-:W-:Y:S04]  /*2260*/  STS.U16 [R31], R47 ;  /* 0x0000002f1f007388 */ /* 0x000fe80000000400 */
[----:B------:R-:W-:Y:S04]  /*2270*/  STS.U16 [R31+0x200], R49 ;  /* 0x000200311f007388 */ /* 0x000fe80000000400 */
[----:B------:R-:W-:Y:S04]  /*2280*/  STS.U16 [R31+0x400], R52 ;  /* 0x000400341f007388 */ /* 0x000fe80000000400 */
[----:B------:R-:W-:Y:S01]  /*2290*/  STS.U16 [R30+0x600], R46 ;  /* 0x0006002e1e007388 */ /* 0x000fe20000000400 */
[----:B------:R-:W-:Y:S01]  /*22a0*/  BAR.SYNC.DEFER_BLOCKING 0x0 ;  /* 0x0000000000007b1d */ /* 0x000fe20000010000 */
[----:B--2---:R-:W-:-:S05]  /*22b0*/  HADD2.F32 R50, -RZ, R50.H0_H0 ;  /* 0x20000032ff327230 */ /* 0x004fca0000004100 */
[----:B------:R-:W0:Y:S01]  /*22c0*/  LDS.64 R38, [R0] ;  /* 0x0000000000267984 */ /* 0x000e220000000a00 */
[----:B---3--:R-:W-:Y:S02]  /*22d0*/  HADD2.F32 R40, -RZ, R40.H0_H0 ;  /* 0x20000028ff287230 */ /* 0x008fe40000004100 */
[----:B----4-:R-:W-:Y:S02]  /*22e0*/  HADD2.F32 R43, -RZ, R43.H0_H0 ;  /* 0x2000002bff2b7230 */ /* 0x010fe40000004100 */
[----:B-----5:R-:W-:Y:S02]  /*22f0*/  HADD2.F32 R44, -RZ, R44.H0_H0 ;  /* 0x2000002cff2c7230 */ /* 0x020fe40000004100 */
[----:B------:R-:W-:-:S03]  /*2300*/  HADD2.F32 R45, -RZ, R45.H0_H0 ;  /* 0x2000002dff2d7230 */ /* 0x000fc60000004100 */
[----:B------:R-:W-:Y:S01]  /*2310*/  FMUL R37, R44, UR8 ;  /* 0x000000082c257c20 */ /* 0x000fe20008400000 */
[----:B------:R-:W-:Y:S02]  /*2320*/  HADD2.F32 R51, -RZ, R51.H0_H0 ;  /* 0x20000033ff337230 */ /* 0x000fe40000004100 */
[----:B------:R-:W-:Y:S01]  /*2330*/  FMUL R44, R45, UR8 ;  /* 0x000000082d2c7c20 */ /* 0x000fe20008400000 */
[----:B------:R-:W-:Y:S01]  /*2340*/  FMUL R37, R50, R37 ;  /* 0x0000002532257220 */ /* 0x000fe20000400000 */
[----:B------:R-:W-:Y:S02]  /*2350*/  FMUL R43, R43, UR8 ;  /* 0x000000082b2b7c20 */ /* 0x000fe40008400000 */
[----:B------:R-:W-:Y:S01]  /*2360*/  FMUL R51, R51, R44 ;  /* 0x0000002c33337220 */ /* 0x000fe20000400000 */
[----:B------:R-:W-:Y:S01]  /*2370*/  FMUL R37, R36, R37 ;  /* 0x0000002524257220 */ /* 0x000fe20000400000 */
[----:B------:R-:W-:Y:S01]  /*2380*/  FMUL R43, R40, R43 ;  /* 0x0000002b282b7220 */ /* 0x000fe20000400000 */
[----:B------:R-:W-:Y:S01]  /*2390*/  MOV R40, 0x2 ;  /* 0x0000000200287802 */ /* 0x000fe20000000f00 */
[----:B------:R-:W-:Y:S01]  /*23a0*/  FMUL R36, R36, R51 ;  /* 0x0000003324247220 */ /* 0x000fe20000400000 */
[----:B------:R-:W-:-:S03]  /*23b0*/  FFMA R41, R34, R41, R37 ;  /* 0x0000002922297223 */ /* 0x000fc60000000025 */
[----:B------:R-:W-:Y:S01]  /*23c0*/  FFMA R34, R34, R43, R36 ;  /* 0x0000002b22227223 */ /* 0x000fe20000000024 */
[----:B------:R-:W-:-:S05]  /*23d0*/  IMAD.WIDE R36, R35, R40, UR14 ;  /* 0x0000000e23247e25 */ /* 0x000fca000f8e0228 */
[----:B0-----:R0:W-:Y:S01]  /*23e0*/  STG.E.64 desc[UR10][R36.64], R38 ;  /* 0x0000002624007986 */ /* 0x0011e2000c101b0a */
[----:B------:R-:W-:Y:S01]  /*23f0*/  BAR.SYNC.DEFER_BLOCKING 0x0 ;  /* 0x0000000000007b1d */ /* 0x000fe20000010000 */
[----:B------:R-:W-:Y:S02]  /*2400*/  F2FP.F16.F32.PACK_AB R34, R34, R41 ;  /* 0x000000292222723e */ /* 0x000fe400000000ff */
[----:B------:R-:W-:Y:S02]  /*2410*/  PRMT R41, R42, 0x7632, R41 ;  /* 0x000076322a297816 */ /* 0x000fe40000000029 */
[C---:B------:R-:W-:Y:S02]  /*2420*/  PRMT R43, R34.reuse, 0x7610, R43 ;  /* 0x00007610222b7816 */ /* 0x040fe4000000002b */
[----:B------:R-:W-:Y:S01]  /*2430*/  PRMT R48, R34, 0x7632, R48 ;  /* 0x0000763222307816 */ /* 0x000fe20000000030 */
[----:B------:R-:W-:Y:S04]  /*2440*/  STS.U16 [R31], R42 ;  /* 0x0000002a1f007388 */ /* 0x000fe80000000400 */
[----:B------:R1:W-:Y:S04]  /*2450*/  STS.U16 [R31+0x200], R41 ;  /* 0x000200291f007388 */ /* 0x0003e80000000400 */
[----:B------:R2:W-:Y:S04]  /*2460*/  STS.U16 [R31+0x400], R43 ;  /* 0x0004002b1f007388 */ /* 0x0005e80000000400 */
[----:B------:R-:W-:Y:S01]  /*2470*/  STS.U16 [R30+0x600], R48 ;  /* 0x000600301e007388 */ /* 0x000fe20000000400 */
[----:B------:R-:W-:Y:S01]  /*2480*/  BAR.SYNC.DEFER_BLOCKING 0x0 ;  /* 0x0000000000007b1d */ /* 0x000fe20000010000 */
[----:B0-----:R-:W-:-:S05]  /*2490*/  IADD.64 R36, R32, 0x400 ;  /* 0x0000040020247835 */ /* 0x001fca00078e0200 */
[----:B------:R-:W0:Y:S01]  /*24a0*/  LDS.64 R46, [R0] ;  /* 0x00000000002e7984 */ /* 0x000e220000000a00 */
[C---:B------:R-:W-:Y:S02]  /*24b0*/  IADD3 R45, PT, PT, R36.reuse, 0x400, RZ ;  /* 0x00000400242d7810 */ /* 0x040fe40007ffe0ff */
[----:B------:R-:W-:Y:S01]  /*24c0*/  IADD3 R37, PT, PT, R36, 0x401, RZ ;  /* 0x0000040124257810 */ /* 0x000fe20007ffe0ff */
[----:B------:R-:W-:-:S04]  /*24d0*/  IMAD.WIDE R34, R35, 0x2, R2 ;  /* 0x0000000223227825 */ /* 0x000fc800078e0202 */
[----:B-1----:R-:W-:-:S04]  /*24e0*/  IMAD.WIDE R40, R45, 0x2, R22 ;  /* 0x000000022d287825 */ /* 0x002fc800078e0216 */
[----:B--2---:R-:W-:-:S04]  /*24f0*/  IMAD.WIDE R42, R37, 0x2, R22 ;  /* 0x00000002252a7825 */ /* 0x004fc800078e0216 */
[----:B------:R-:W-:-:S04]  /*2500*/  IMAD.WIDE R44, R45, 0x2, R6 ;  /* 0x000000022d2c7825 */ /* 0x000fc800078e0206 */
[----:B------:R-:W-:Y:S01]  /*2510*/  IMAD.WIDE R36, R37, 0x2, R6 ;  /* 0x0000000225247825 */ /* 0x000fe200078e0206 */
[----:B0-----:R0:W-:Y:S04]  /*2520*/  STG.E.64 desc[UR10][R34.64], R46 ;  /* 0x0000002e22007986 */ /* 0x0011e8000c101b0a */
[----:B------:R1:W2:Y:S04]  /*2530*/  LDG.E.EL.U16 R40, desc[UR4][R40.64] ;  /* 0x0000000428287981 */ /* 0x0002a8000c2e1500 */
[----:B------:R-:W3:Y:S04]  /*2540*/  LDG.E.EL.U16 R42, desc[UR4][R42.64] ;  /* 0x000000042a2a7981 */ /* 0x000ee8000c2e1500 */
[----:B------:R-:W4:Y:S04]  /*2550*/  LDG.E.EL.U16 R44, desc[UR4][R44.64] ;  /* 0x000000042c2c7981 */ /* 0x000f28000c2e1500 */
[----:B------:R-:W5:Y:S04]  /*2560*/  LDG.E.EL.U16 R48, desc[UR4][R56.64+0x1000] ;  /* 0x0010000438307981 */ /* 0x000f68000c2e1500 */
[----:B------:R-:W5:Y:S04]  /*2570*/  LDG.E.EL.U16 R49, desc[UR4][R56.64+0x1002] ;  /* 0x0010020438317981 */ /* 0x000f68000c2e1500 */
[----:B------:R-:W5:Y:S04]  /*2580*/  LDG.E.EL.U16 R50, desc[UR4][R16.64+0x1000] ;  /* 0x0010000410327981 */ /* 0x000f68000c2e1500 */
[----:B------:R1:W5:Y:S04]  /*2590*/  LDG.E.EL.U16 R36, desc[UR4][R36.64] ;  /* 0x0000000424247981 */ /* 0x000368000c2e1500 */
[----:B0-----:R-:W5:Y:S01]  /*25a0*/  LDG.E.EL.U16 R34, desc[UR4][R16.64+0x1002] ;  /* 0x0010020410227981 */ /* 0x001f62000c2e1500 */
[----:B------:R-:W-:-:S05]  /*25b0*/  IADD.64 R38, R28, 0x400 ;  /* 0x000004001c267835 */ /* 0x000fca00078e0200 */
[C---:B------:R-:W-:Y:S02]  /*25c0*/  IADD3 R35, PT, PT, R38.reuse, 0x400, RZ ;  /* 0x0000040026237810 */ /* 0x040fe40007ffe0ff */
[----:B-1----:R-:W-:-:S03]  /*25d0*/  IADD3 R41, PT, PT, R38, 0x401, RZ ;  /* 0x0000040126297810 */ /* 0x002fc60007ffe0ff */
[----:B------:R-:W-:-:S06]  /*25e0*/  IMAD.WIDE R46, R35, 0x2, R22 ;  /* 0x00000002232e7825 */ /* 0x000fcc00078e0216 */
[----:B------:R-:W5:Y:S01]  /*25f0*/  LDG.E.EL.U16 R46, desc[UR4][R46.64] ;  /* 0x000000042e2e7981 */ /* 0x000f62000c2e1500 */
[----:B--2---:R-:W-:Y:S02]  /*2600*/  HADD2.F32 R40, -RZ, R40.H0_H0 ;  /* 0x20000028ff287230 */ /* 0x004fe40000004100 */
[----:B---3--:R-:W-:Y:S02]  /*2610*/  HADD2.F32 R42, -RZ, R42.H0_H0 ;  /* 0x2000002aff2a7230 */ /* 0x008fe40000004100 */
[----:B----4-:R-:W-:Y:S02]  /*2620*/  HADD2.F32 R44, -RZ, R44.H0_H0 ;  /* 0x2000002cff2c7230 */ /* 0x010fe40000004100 */
[----:B------:R-:W-:Y:S01]  /*2630*/  FMUL R37, R40, UR7 ;  /* 0x0000000728257c20 */ /* 0x000fe20008400000 */
[----:B------:R-:W-:Y:S01]  /*2640*/  FMUL R42, R42, UR7 ;  /* 0x000000072a2a7c20 */ /* 0x000fe20008400000 */
[----:B-----5:R-:W-:Y:S02]  /*2650*/  HADD2.F32 R38, -RZ, R48.H0_H0 ;  /* 0x20000030ff267230 */ /* 0x020fe40000004100 */
[----:B------:R-:W-:Y:S01]  /*2660*/  FMUL R43, R44, UR8 ;  /* 0x000000082c2b7c20 */ /* 0x000fe20008400000 */
[----:B------:R-:W2:Y:S01]  /*2670*/  LDG.E.EL.U16 R48, desc[UR4][R54.64+0x1000] ;  /* 0x0010000436307981 */ /* 0x000ea2000c2e1500 */
[----:B------:R-:W-:-:S02]  /*2680*/  HADD2.F32 R39, -RZ, R49.H0_H0 ;  /* 0x20000031ff277230 */ /* 0x000fc40000004100 */
[----:B------:R-:W-:Y:S02]  /*2690*/  HADD2.F32 R50, -RZ, R50.H0_H0 ;  /* 0x20000032ff327230 */ /* 0x000fe40000004100 */
[----:B------:R-:W-:Y:S01]  /*26a0*/  FMUL R38, R38, R37 ;  /* 0x0000002526267220 */ /* 0x000fe20000400000 */
[----:B------:R-:W-:Y:S01]  /*26b0*/  FMUL R39, R39, R42 ;  /* 0x0000002a27277220 */ /* 0x000fe20000400000 */
[----:B------:R-:W-:Y:S02]  /*26c0*/  HADD2.F32 R37, -RZ, R36.H0_H0 ;  /* 0x20000024ff257230 */ /* 0x000fe40000004100 */
[----:B------:R-:W-:Y:S01]  /*26d0*/  FMUL R44, R50, R43 ;  /* 0x0000002b322c7220 */ /* 0x000fe20000400000 */
[----:B------:R-:W-:Y:S01]  /*26e0*/  IMAD.WIDE R42, R41, 0x2, R22 ;  /* 0x00000002292a7825 */ /* 0x000fe200078e0216 */
[----:B------:R-:W3:Y:S03]  /*26f0*/  LDG.E.EL R36, desc[UR4][R12.64+0x4] ;  /* 0x000004040c247981 */ /* 0x000ee6000c2e1900 */
[----:B------:R-:W-:Y:S01]  /*2700*/  FMUL R45, R37, UR8 ;  /* 0x00000008252d7c20 */ /* 0x000fe20008400000 */
[----:B------:R-:W-:Y:S01]  /*2710*/  IMAD.WIDE R40, R41, 0x2, R6 ;  /* 0x0000000229287825 */ /* 0x000fe200078e0206 */
[----:B------:R-:W4:Y:S03]  /*2720*/  LDG.E.EL R37, desc[UR4][R12.64] ;  /* 0x000000040c257981 */ /* 0x000f26000c2e1900 */
[----:B------:R-:W-:Y:S01]  /*2730*/  HADD2.F32 R34, -RZ, R34.H0_H0 ;  /* 0x20000022ff227230 */ /* 0x000fe20000004100 */
[----:B------:R-:W5:Y:S04]  /*2740*/  LDG.E.EL.U16 R42, desc[UR4][R42.64] ;  /* 0x000000042a2a7981 */ /* 0x000f68000c2e1500 */
[----:B------:R-:W-:Y:S01]  /*2750*/  FMUL R49, R34, R45 ;  /* 0x0000002d22317220 */ /* 0x000fe20000400000 */
[----:B------:R-:W5:Y:S04]  /*2760*/  LDG.E.EL.U16 R40, desc[UR4][R40.64] ;  /* 0x0000000428287981 */ /* 0x000f68000c2e1500 */
[----:B------:R-:W5:Y:S04]  /*2770*/  LDG.E.EL.U16 R45, desc[UR4][R54.64+0x1002] ;  /* 0x00100204362d7981 */ /* 0x000f68000c2e1500 */
[----:B------:R-:W5:Y:S01]  /*2780*/  LDG.E.EL.U16 R34, desc[UR4][R10.64+0x1002] ;  /* 0x001002040a227981 */ /* 0x000f62000c2e1500 */
[----:B------:R-:W-:-:S05]  /*2790*/  HADD2.F32 R46, -RZ, R46.H0_H0 ;  /* 0x2000002eff2e7230 */ /* 0x000fca0000004100 */
[----:B------:R-:W-:Y:S01]  /*27a0*/  FMUL R47, R46, UR7 ;  /* 0x000000072e2f7c20 */ /* 0x000fe20008400000 */
[----:B--2---:R-:W-:Y:S02]  /*27b0*/  HADD2.F32 R48, -RZ, R48.H0_H0 ;  /* 0x20000030ff307230 */ /* 0x004fe40000004100 */
[C---:B---3--:R-:W-:Y:S01]  /*27c0*/  FMUL R50, R36.reuse, R39 ;  /* 0x0000002724327220 */ /* 0x048fe20000400000 */
[----:B------:R-:W-:-:S03]  /*27d0*/  FMUL R49, R36, R49 ;  /* 0x0000003124317220 */ /* 0x000fc60000400000 */
[----:B----4-:R-:W-:Y:S01]  /*27e0*/  FFMA R39, R37, R38, R50 ;  /* 0x0000002625277223 */ /* 0x010fe20000000032 */
[----:B-----5:R-:W-:Y:S02]  /*27f0*/  HADD2.F32 R43, -RZ, R42.H0_H0 ;  /* 0x2000002aff2b7230 */ /* 0x020fe40000004100 */
[----:B------:R-:W-:Y:S01]  /*2800*/  FMUL R42, R48, R47 ;  /* 0x0000002f302a7220 */ /* 0x000fe20000400000 */
[----:B------:R-:W-:-:S04]  /*2810*/  IMAD.WIDE R46, R35, 0x2, R6 ;  /* 0x00000002232e7825 */ /* 0x000fc800078e0206 */
[----:B------:R-:W-:Y:S01]  /*2820*/  FFMA R38, R37, R44, R49 ;  /* 0x0000002c25267223 */ /* 0x000fe20000000031 */
[----:B------:R-:W2:Y:S01]  /*2830*/  LDG.E.EL.U16 R50, desc[UR4][R18.64+0x1002] ;  /* 0x0010020412327981 */ /* 0x000ea2000c2e1500 */
[----:B------:R-:W-:Y:S01]  /*2840*/  HADD2.F32 R35, -RZ, R40.H0_H0 ;  /* 0x20000028ff237230 */ /* 0x000fe20000004100 */
[----:B------:R-:W-:Y:S02]  /*2850*/  IADD.64 R40, R26, 0x400 ;  /* 0x000004001a287835 */ /* 0x000fe400078e0200 */
[----:B------:R-:W-:Y:S02]  /*2860*/  HADD2.F32 R45, -RZ, R45.H0_H0 ;  /* 0x2000002dff2d7230 */ /* 0x000fe40000004100 */
[----:B------:R-:W-:Y:S01]  /*2870*/  FMUL R44, R43, UR7 ;  /* 0x000000072b2c7c20 */ /* 0x000fe20008400000 */
[----:B------:R-:W3:Y:S01]  /*2880*/  LDG.E.EL.U16 R46, desc[UR4][R46.64] ;  /* 0x000000042e2e7981 */ /* 0x000ee2000c2e1500 */
[----:B------:R-:W-:Y:S01]  /*2890*/  FMUL R35, R35, UR8 ;  /* 0x0000000823237c20 */ /* 0x000fe20008400000 */
[----:B------:R-:W-:-:S02]  /*28a0*/  HADD2.F32 R34, -RZ, R34.H0_H0 ;  /* 0x20000022ff227230 */ /* 0x000fc40000004100 */
[----:B------:R-:W-:Y:S01]  /*28b0*/  FMUL R49, R45, R44 ;  /* 0x0000002c2d317220 */ /* 0x000fe20000400000 */
[----:B------:R-:W-:Y:S01]  /*28c0*/  IADD3 R45, PT, PT, R40, 0x400, RZ ;  /* 0x00000400282d7810 */ /* 0x000fe20007ffe0ff */
[----:B------:R-:W4:Y:S01]  /*28d0*/  LDG.E.EL.U16 R44, desc[UR4][R10.64+0x1000] ;  /* 0x001000040a2c7981 */ /* 0x000f22000c2e1500 */
[----:B------:R-:W-:-:S03]  /*28e0*/  FMUL R51, R34, R35 ;  /* 0x0000002322337220 */ /* 0x000fc60000400000 */
[----:B------:R-:W-:-:S06]  /*28f0*/  IMAD.WIDE R34, R45, 0x2, R22 ;  /* 0x000000022d227825 */ /* 0x000fcc00078e0216 */
[----:B------:R-:W5:Y:S01]  /*2900*/  LDG.E.EL.U16 R34, desc[UR4][R34.64] ;  /* 0x0000000422227981 */ /* 0x000f62000c2e1500 */
[----:B------:R-:W-:-:S03]  /*2910*/  IADD3 R43, PT, PT, R40, 0x401, RZ ;  /* 0x00000401282b7810 */ /* 0x000fc60007ffe0ff */
[----:B------:R-:W2:Y:S01]  /*2920*/  LDG.E.EL.U16 R40, desc[UR4][R18.64+0x1000] ;  /* 0x0010000412287981 */ /* 0x000ea2000c2e1500 */
[----:B------:R-:W-:-:S04]  /*2930*/  FMUL R48, R36, R49 ;  /* 0x0000003124307220 */ /* 0x000fc80000400000 */
[----:B------:R-:W-:Y:S01]  /*2940*/  FFMA R42, R37, R42, R48 ;  /* 0x0000002a252a7223 */ /* 0x000fe20000000030 */
[----:B------:R-:W-:-:S06]  /*2950*/  IMAD.WIDE R48, R43, 0x2, R22 ;  /* 0x000000022b307825 */ /* 0x000fcc00078e0216 */
[----:B------:R-:W2:Y:S01]  /*2960*/  LDG.E.EL.U16 R48, desc[UR4][R48.64] ;  /* 0x0000000430307981 */ /* 0x000ea2000c2e1500 */
[----:B---3--:R-:W-:Y:S02]  /*2970*/  HADD2.F32 R46, -RZ, R46.H0_H0 ;  /* 0x2000002eff2e7230 */ /* 0x008fe40000004100 */
[----:B----4-:R-:W-:-:S03]  /*2980*/  HADD2.F32 R44, -RZ, R44.H0_H0 ;  /* 0x2000002cff2c7230 */ /* 0x010fc60000004100 */
[----:B------:R-:W-:Y:S01]  /*2990*/  FMUL R41, R46, UR8 ;  /* 0x000000082e297c20 */ /* 0x000fe20008400000 */
[----:B------:R-:W-:-:S03]  /*29a0*/  FMUL R46, R36, R51 ;  /* 0x00000033242e7220 */ /* 0x000fc60000400000 */
[----:B------:R-:W-:-:S04]  /*29b0*/  FMUL R44, R44, R41 ;  /* 0x000000292c2c7220 */ /* 0x000fc80000400000 */
[----:B------:R-:W-:Y:S01]  /*29c0*/  FFMA R41, R37, R44, R46 ;  /* 0x0000002c25297223 */ /* 0x000fe2000000002e */
[----:B-----5:R-:W-:Y:S02]  /*29d0*/  HADD2.F32 R44, -RZ, R34.H0_H0 ;  /* 0x20000022ff2c7230 */ /* 0x020fe40000004100 */
[----:B------:R-:W-:-:S04]  /*29e0*/  IMAD.WIDE R34, R45, 0x2, R6 ;  /* 0x000000022d227825 */ /* 0x000fc800078e0206 */
[----:B------:R-:W-:Y:S02]  /*29f0*/  FMUL R45, R44, UR7 ;  /* 0x000000072c2d7c20 */ /* 0x000fe40008400000 */
[----:B------:R-:W3:Y:S04]  /*2a00*/  LDG.E.EL.U16 R44, desc[UR4][R8.64+0x1000] ;  /* 0x00100004082c7981 */ /* 0x000ee8000c2e1500 */
[----:B------:R-:W4:Y:S01]  /*2a10*/  LDG.E.EL.U16 R34, desc[UR4][R34.64] ;  /* 0x0000000422227981 */ /* 0x000f22000c2e1500 */
[----:B------:R-:W-:-:S03]  /*2a20*/  IMAD.WIDE R46, R43, 0x2, R6 ;  /* 0x000000022b2e7825 */ /* 0x000fc600078e0206 */
[----:B------:R-:W5:Y:S04]  /*2a30*/  LDG.E.EL.U16 R43, desc[UR4][R8.64+0x1002] ;  /* 0x00100204082b7981 */ /* 0x000f68000c2e1500 */
[----:B------:R-:W5:Y:S01]  /*2a40*/  LDG.E.EL.U16 R46, desc[UR4][R46.64] ;  /* 0x000000042e2e7981 */ /* 0x000f62000c2e1500 */
[----:B--2---:R-:W-:-:S05]  /*2a50*/  HADD2.F32 R40, -RZ, R40.H0_H0 ;  /* 0x20000028ff287230 */ /* 0x004fca0000004100 */
[----:B------:R-:W-:Y:S01]  /*2a60*/  FMUL R52, R40, R45 ;  /* 0x0000002d28347220 */ /* 0x000fe20000400000 */
[----:B------:R-:W-:Y:S02]  /*2a70*/  HADD2.F32 R48, -RZ, R48.H0_H0 ;  /* 0x20000030ff307230 */ /* 0x000fe40000004100 */
[----:B------:R-:W-:-:S03]  /*2a80*/  HADD2.F32 R50, -RZ, R50.H0_H0 ;  /* 0x20000032ff327230 */ /* 0x000fc60000004100 */
[----:B------:R-:W-:Y:S01]  /*2a90*/  FMUL R45, R48, UR7 ;  /* 0x00000007302d7c20 */ /* 0x000fe20008400000 */
[----:B------:R-:W-:Y:S01]  /*2aa0*/  F2FP.F16.F32.PACK_AB R39, R42, R39 ;  /* 0x000000272a27723e */ /* 0x000fe200000000ff */
[----:B------:R-:W2:Y:S02]  /*2ab0*/  LDG.E.EL.U16 R48, desc[UR4][R20.64+0x1000] ;  /* 0x0010000414307981 */ /* 0x000ea4000c2e1500 */
[----:B------:R-:W-:Y:S02]  /*2ac0*/  FMUL R45, R50, R45 ;  /* 0x0000002d322d7220 */ /* 0x000fe40000400000 */
[----:B------:R-:W2:Y:S01]  /*2ad0*/  LDG.E.EL.U16 R50, desc[UR4][R20.64+0x1002] ;  /* 0x0010020414327981 */ /* 0x000ea2000c2e1500 */
[----:B----4-:R-:W-:Y:S02]  /*2ae0*/  HADD2.F32 R40, -RZ, R34.H0_H0 ;  /* 0x20000022ff287230 */ /* 0x010fe40000004100 */
[----:B---3--:R-:W-:-:S03]  /*2af0*/  HADD2.F32 R34, -RZ, R44.H0_H0 ;  /* 0x2000002cff227230 */ /* 0x008fc60000004100 */
[----:B------:R-:W-:-:S04]  /*2b00*/  FMUL R35, R40, UR8 ;  /* 0x0000000828237c20 */ /* 0x000fc80008400000 */
[----:B------:R-:W-:Y:S01]  /*2b10*/  FMUL R40, R34, R35 ;  /* 0x0000002322287220 */ /* 0x000fe20000400000 */
[----:B------:R-:W-:Y:S02]  /*2b20*/  IADD.64 R34, R24, 0x400 ;  /* 0x0000040018227835 */ /* 0x000fe400078e0200 */
[----:B-----5:R-:W-:-:S03]  /*2b30*/  HADD2.F32 R46, -RZ, R46.H0_H0 ;  /* 0x2000002eff2e7230 */ /* 0x020fc60000004100 */
[C---:B------:R-:W-:Y:S02]  /*2b40*/  IADD3 R47, PT, PT, R34.reuse, 0x400, RZ ;  /* 0x00000400222f7810 */ /* 0x040fe40007ffe0ff */
[----:B------:R-:W-:Y:S01]  /*2b50*/  IADD3 R49, PT, PT, R34, 0x401, RZ ;  /* 0x0000040122317810 */ /* 0x000fe20007ffe0ff */
[----:B------:R-:W-:Y:S02]  /*2b60*/  HADD2.F32 R43, -RZ, R43.H0_H0 ;  /* 0x2000002bff2b7230 */ /* 0x000fe40000004100 */
[----:B------:R-:W-:Y:S01]  /*2b70*/  FMUL R46, R46, UR8 ;  /* 0x000000082e2e7c20 */ /* 0x000fe20008400000 */
[----:B------:R-:W-:-:S04]  /*2b80*/  IMAD.WIDE R34, R47, 0x2, R22 ;  /* 0x000000022f227825 */ /* 0x000fc800078e0216 */
[----:B------:R-:W-:Y:S01]  /*2b90*/  FMUL R44, R36, R45 ;  /* 0x0000002d242c7220 */ /* 0x000fe20000400000 */
[----:B------:R-:W-:Y:S01]  /*2ba0*/  FMUL R45, R43, R46 ;  /* 0x0000002e2b2d7220 */ /* 0x000fe20000400000 */
[----:B------:R-:W-:Y:S01]  /*2bb0*/  IMAD.WIDE R42, R49, 0x2, R22 ;  /* 0x00000002312a7825 */ /* 0x000fe200078e0216 */
[----:B------:R-:W3:Y:S05]  /*2bc0*/  LDG.E.EL.U16 R34, desc[UR4][R34.64] ;  /* 0x0000000422227981 */ /* 0x000eea000c2e1500 */
[----:B------:R-:W4:Y:S01]  /*2bd0*/  LDG.E.EL.U16 R42, desc[UR4][R42.64] ;  /* 0x000000042a2a7981 */ /* 0x000f22000c2e1500 */
[----:B--2---:R-:W-:Y:S02]  /*2be0*/  HADD2.F32 R48, -RZ, R48.H0_H0 ;  /* 0x20000030ff307230 */ /* 0x004fe40000004100 */
[----:B------:R-:W-:-:S02]  /*2bf0*/  HADD2.F32 R50, -RZ, R50.H0_H0 ;  /* 0x20000032ff327230 */ /* 0x000fc40000004100 */
[----:B------:R-:W-:Y:S01]  /*2c00*/  FFMA R44, R37, R52, R44 ;  /* 0x00000034252c7223 */ /* 0x000fe2000000002c */
[----:B---3--:R-:W-:-:S05]  /*2c10*/  HADD2.F32 R46, -RZ, R34.H0_H0 ;  /* 0x20000022ff2e7230 */ /* 0x008fca0000004100 */
[----:B------:R-:W-:Y:S01]  /*2c20*/  FMUL R51, R46, UR7 ;  /* 0x000000072e337c20 */ /* 0x000fe20008400000 */
[----:B----4-:R-:W-:Y:S02]  /*2c30*/  HADD2.F32 R46, -RZ, R42.H0_H0 ;  /* 0x2000002aff2e7230 */ /* 0x010fe40000004100 */
[----:B------:R-:W2:Y:S01]  /*2c40*/  LDG.E.EL.U16 R42, desc[UR4][R14.64+0x1000] ;  /* 0x001000040e2a7981 */ /* 0x000ea2000c2e1500 */
[----:B------:R-:W-:Y:S02]  /*2c50*/  FMUL R52, R48, R51 ;  /* 0x0000003330347220 */ /* 0x000fe40000400000 */
[----:B------:R-:W-:Y:S01]  /*2c60*/  FMUL R35, R46, UR7 ;  /* 0x000000072e237c20 */ /* 0x000fe20008400000 */
[----:B------:R-:W-:Y:S01]  /*2c70*/  IMAD.WIDE R48, R49, 0x2, R6 ;  /* 0x0000000231307825 */ /* 0x000fe200078e0206 */
[----:B------:R-:W3:Y:S03]  /*2c80*/  LDG.E.EL.U16 R46, desc[UR4][R14.64+0x1002] ;  /* 0x001002040e2e7981 */ /* 0x000ee6000c2e1500 */
[----:B------:R-:W-:-:S02]  /*2c90*/  FMUL R35, R50, R35 ;  /* 0x0000002332237220 */ /* 0x000fc40000400000 */
[----:B------:R0:W4:Y:S02]  /*2ca0*/  LDG.E.EL.U16 R48, desc[UR4][R48.64] ;  /* 0x0000000430307981 */ /* 0x000124000c2e1500 */
[----:B------:R-:W-:-:S04]  /*2cb0*/  FMUL R34, R36, R35 ;  /* 0x0000002324227220 */ /* 0x000fc80000400000 */
[----:B------:R-:W-:Y:S01]  /*2cc0*/  FFMA R51, R37, R52, R34 ;  /* 0x0000003425337223 */ /* 0x000fe20000000022 */
[----:B------:R-:W-:-:S05]  /*2cd0*/  IMAD.WIDE R34, R47, 0x2, R6 ;  /* 0x000000022f227825 */ /* 0x000fca00078e0206 */
[----:B------:R1:W5:Y:S01]  /*2ce0*/  LDG.E.EL.U16 R43, desc[UR4][R34.64] ;  /* 0x00000004222b7981 */ /* 0x000362000c2e1500 */
[----:B------:R-:W-:Y:S01]  /*2cf0*/  BAR.SYNC.DEFER_BLOCKING 0x0 ;  /* 0x0000000000007b1d */ /* 0x000fe20000010000 */
[----:B------:R-:W-:Y:S02]  /*2d00*/  F2FP.F16.F32.PACK_AB R44, R51, R44 ;  /* 0x0000002c332c723e */ /* 0x000fe400000000ff */
[C---:B------:R-:W-:Y:S02]  /*2d10*/  PRMT R47, R39.reuse, 0x7610, R47 ;  /* 0x00007610272f7816 */ /* 0x040fe4000000002f */
[----:B0-----:R-:W-:Y:S02]  /*2d20*/  PRMT R49, R39, 0x7632, R49 ;  /* 0x0000763227317816 */ /* 0x001fe40000000031 */
[C---:B------:R-:W-:Y:S02]  /*2d30*/  PRMT R50, R44.reuse, 0x7610, R50 ;  /* 0x000076102c327816 */ /* 0x040fe40000000032 */
[----:B------:R-:W-:Y:S01]  /*2d40*/  PRMT R51, R44, 0x7632, R51 ;  /* 0x000076322c337816 */ /* 0x000fe20000000033 */
[----:B------:R-:W-:Y:S04]  /*2d50*/  STS.U16 [R31], R47 ;  /* 0x0000002f1f007388 */ /* 0x000fe80000000400 */
[----:B------:R-:W-:Y:S04]  /*2d60*/  STS.U16 [R31+0x200], R49 ;  /* 0x000200311f007388 */ /* 0x000fe80000000400 */
[----:B------:R-:W-:Y:S04]  /*2d70*/  STS.U16 [R31+0x400], R50 ;  /* 0x000400321f007388 */ /* 0x000fe80000000400 */
[----:B------:R-:W-:Y:S01]  /*2d80*/  STS.U16 [R30+0x600], R51 ;  /* 0x000600331e007388 */ /* 0x000fe20000000400 */
[----:B------:R-:W-:Y:S01]  /*2d90*/  BAR.SYNC.DEFER_BLOCKING 0x0 ;  /* 0x0000000000007b1d */ /* 0x000fe20000010000 */
[----:B------:R-:W-:-:S05]  /*2da0*/  FMUL R44, R36, R45 ;  /* 0x0000002d242c7220 */ /* 0x000fca0000400000 */
[----:B-1----:R-:W0:Y:S01]  /*2db0*/  LDS.64 R34, [R0] ;  /* 0x0000000000227984 */ /* 0x002e220000000a00 */
[----:B------:R-:W-:Y:S01]  /*2dc0*/  FFMA R40, R37, R40, R44 ;  /* 0x0000002825287223 */ /* 0x000fe2000000002c */
[----:B------:R-:W-:Y:S01]  /*2dd0*/  F2FP.F16.F32.PACK_AB R38, R41, R38 ;  /* 0x000000262926723e */ /* 0x000fe200000000ff */
[----:B---3--:R-:W-:Y:S02]  /*2de0*/  HADD2.F32 R46, -RZ, R46.H0_H0 ;  /* 0x2000002eff2e7230 */ /* 0x008fe40000004100 */
[----:B----4-:R-:W-:-:S05]  /*2df0*/  HADD2.F32 R48, -RZ, R48.H0_H0 ;  /* 0x20000030ff307230 */ /* 0x010fca0000004100 */
[----:B------:R-:W-:-:S04]  /*2e00*/  FMUL R39, R48, UR8 ;  /* 0x0000000830277c20 */ /* 0x000fc80008400000 */
[----:B------:R-:W-:Y:S01]  /*2e10*/  FMUL R39, R46, R39 ;  /* 0x000000272e277220 */ /* 0x000fe20000400000 */
[----:B-----5:R-:W-:-:S03]  /*2e20*/  HADD2.F32 R43, -RZ, R43.H0_H0 ;  /* 0x2000002bff2b7230 */ /* 0x020fc60000004100 */
[----:B------:R-:W-:Y:S01]  /*2e30*/  FMUL R44, R36, R39 ;  /* 0x00000027242c7220 */ /* 0x000fe20000400000 */
[----:B--2---:R-:W-:Y:S02]  /*2e40*/  HADD2.F32 R36, -RZ, R42.H0_H0 ;  /* 0x2000002aff247230 */ /* 0x004fe40000004100 */
[----:B------:R-:W-:Y:S01]  /*2e50*/  FMUL R39, R43, UR8 ;  /* 0x000000082b277c20 */ /* 0x000fe20008400000 */
[----:B------:R-:W-:-:S03]  /*2e60*/  IADD.64 R42, R4, 0x400 ;  /* 0x00000400042a7835 */ /* 0x000fc600078e0200 */
[----:B------:R-:W-:Y:S02]  /*2e70*/  FMUL R36, R36, R39 ;  /* 0x0000002724247220 */ /* 0x000fe40000400000 */
[----:B------:R-:W-:Y:S01]  /*2e80*/  IADD3 R45, PT, PT, R42, 0x400, RZ ;  /* 0x000004002a2d7810 */ /* 0x000fe20007ffe0ff */
[----:B------:R-:W-:Y:S02]  /*2e90*/  HFMA2 R42, -RZ, RZ, 0, 1.1920928955078125e-07 ;  /* 0x00000002ff2a7431 */ /* 0x000fe400000001ff */
[----:B------:R-:W-:-:S03]  /*2ea0*/  FFMA R39, R37, R36, R44 ;  /* 0x0000002425277223 */ /* 0x000fc6000000002c */
[----:B------:R-:W-:-:S05]  /*2eb0*/  IMAD.WIDE R36, R45, R42, UR14 ;  /* 0x0000000e2d247e25 */ /* 0x000fca000f8e022a */
[----:B0-----:R0:W-:Y:S01]  /*2ec0*/  STG.E.64 desc[UR10][R36.64], R34 ;  /* 0x0000002224007986 */ /* 0x0011e2000c101b0a */
[----:B------:R-:W-:Y:S01]  /*2ed0*/  BAR.SYNC.DEFER_BLOCKING 0x0 ;  /* 0x0000000000007b1d */ /* 0x000fe20000010000 */
[----:B------:R-:W-:-:S04]  /*2ee0*/  F2FP.F16.F32.PACK_AB R39, R39, R40 ;  /* 0x000000282727723e */ /* 0x000fc800000000ff */
[----:B------:R-:W-:Y:S02]  /*2ef0*/  PRMT R41, R39, 0x7632, R41 ;  /* 0x0000763227297816 */ /* 0x000fe40000000029 */
[----:B0-----:R-:W-:Y:S01]  /*2f00*/  PRMT R37, R38, 0x7632, R37 ;  /* 0x0000763226257816 */ /* 0x001fe20000000025 */
[----:B------:R-:W-:Y:S04]  /*2f10*/  STS.U16 [R31], R38 ;  /* 0x000000261f007388 */ /* 0x000fe80000000400 */
[----:B------:R0:W-:Y:S04]  /*2f20*/  STS.U16 [R31+0x200], R37 ;  /* 0x000200251f007388 */ /* 0x0001e80000000400 */
[----:B------:R-:W-:Y:S04]  /*2f30*/  STS.U16 [R31+0x400], R39 ;  /* 0x000400271f007388 */ /* 0x000fe80000000400 */
[----:B------:R1:W-:Y:S01]  /*2f40*/  STS.U16 [R30+0x600], R41 ;  /* 0x000600291e007388 */ /* 0x0003e20000000400 */
[----:B------:R-:W-:Y:S06]  /*2f50*/  BAR.SYNC.DEFER_BLOCKING 0x0 ;  /* 0x0000000000007b1d */ /* 0x000fec0000010000 */
[----:B------:R-:W2:Y:S01]  /*2f60*/  LDS.64 R46, [R0] ;  /* 0x00000000002e7984 */ /* 0x000ea20000000a00 */
[----:B0-----:R-:W-:-:S05]  /*2f70*/  IADD.64 R36, R32, 0x800 ;  /* 0x0000080020247835 */ /* 0x001fca00078e0200 */
[----:B------:R-:W-:Y:S01]  /*2f80*/  IADD3 R43, PT, PT, R36, 0x400, RZ ;  /* 0x00000400242b7810 */ /* 0x000fe20007ffe0ff */
[----:B------:R-:W-:-:S04]  /*2f90*/  IMAD.WIDE R34, R45, 0x2, R2 ;  /* 0x000000022d227825 */ /* 0x000fc800078e0202 */
[----:B-1----:R-:W-:Y:S01]  /*2fa0*/  IMAD.WIDE R40, R43, 0x2, R22 ;  /* 0x000000022b287825 */ /* 0x002fe200078e0216 */
[----:B--2---:R0:W-:Y:S05]  /*2fb0*/  STG.E.64 desc[UR10][R34.64], R46 ;  /* 0x0000002e22007986 */ /* 0x0041ea000c101b0a */
[----:B------:R-:W2:Y:S04]  /*2fc0*/  LDG.E.EL.U16 R40, desc[UR4][R40.64] ;  /* 0x0000000428287981 */ /* 0x000ea8000c2e1500 */
[----:B------:R-:W3:Y:S01]  /*2fd0*/  LDG.E.EL.U16 R42, desc[UR4][R56.64+0x1800] ;  /* 0x00180004382a7981 */ /* 0x000ee2000c2e1500 */
[----:B------:R-:W-:-:S03]  /*2fe0*/  IADD.64 R38, R28, 0x800 ;  /* 0x000008001c267835 */ /* 0x000fc600078e0200 */
[----:B------:R-:W-:Y:S01]  /*2ff0*/  IADD3 R51, PT, PT, R36, 0x401, RZ ;  /* 0x0000040124337810 */ /* 0x000fe20007ffe0ff */
[----:B------:R-:W4:Y:S01]  /*3000*/  LDG.E.EL.U16 R48, desc[UR4][R54.64+0x1800] ;  /* 0x0018000436307981 */ /* 0x000f22000c2e1500 */
[----:B------:R-:W-:-:S03]  /*3010*/  IADD3 R49, PT, PT, R38, 0x401, RZ ;  /* 0x0000040126317810 */ /* 0x000fc60007ffe0ff */
[--C-:B------:R-:W-:Y:S01]  /*3020*/  IMAD.WIDE R44, R51, 0x2, R22.reuse ;  /* 0x00000002332c7825 */ /* 0x100fe200078e0216 */
[----:B------:R-:W-:Y:S01]  /*3030*/  IADD3 R39, PT, PT, R38, 0x400, RZ ;  /* 0x0000040026277810 */ /* 0x000fe20007ffe0ff */
[----:B------:R-:W5:Y:S02]  /*3040*/  LDG.E.EL.U16 R41, desc[UR4][R56.64+0x1802] ;  /* 0x0018020438297981 */ /* 0x000f64000c2e1500 */
[--C-:B0-----:R-:W-:Y:S02]  /*3050*/  IMAD.WIDE R46, R49, 0x2, R22.reuse ;  /* 0x00000002312e7825 */ /* 0x101fe400078e0216 */
[----:B------:R-:W4:Y:S02]  /*3060*/  LDG.E.EL.U16 R44, desc[UR4][R44.64] ;  /* 0x000000042c2c7981 */ /* 0x000f24000c2e1500 */
[----:B------:R-:W-:Y:S02]  /*3070*/  IMAD.WIDE R36, R39, 0x2, R22 ;  /* 0x0000000227247825 */ /* 0x000fe400078e0216 */
[----:B------:R-:W4:Y:S04]  /*3080*/  LDG.E.EL.U16 R46, desc[UR4][R46.64] ;  /* 0x000000042e2e7981 */ /* 0x000f28000c2e1500 */
[----:B------:R-:W4:Y:S04]  /*3090*/  LDG.E.EL.U16 R34, desc[UR4][R54.64+0x1802] ;  /* 0x0018020436227981 */ /* 0x000f28000c2e1500 */
[----:B------:R0:W4:Y:S04]  /*30a0*/  LDG.E.EL.U16 R36, desc[UR4][R36.64] ;  /* 0x0000000424247981 */ /* 0x000128000c2e1500 */
[----:B------:R-:W4:Y:S01]  /*30b0*/  LDG.E.EL R38, desc[UR4][R12.64+0x4] ;  /* 0x000004040c267981 */ /* 0x000f22000c2e1900 */
[----:B--2---:R-:W-:-:S02]  /*30c0*/  HADD2.F32 R40, -RZ, R40.H0_H0 ;  /* 0x20000028ff287230 */ /* 0x004fc40000004100 */
[----:B---3--:R-:W-:-:S03]  /*30d0*/  HADD2.F32 R35, -RZ, R42.H0_H0 ;  /* 0x2000002aff237230 */ /* 0x008fc60000004100 */
[----:B------:R-:W-:-:S04]  /*30e0*/  FMUL R40, R40, UR7 ;  /* 0x0000000728287c20 */ /* 0x000fc80008400000 */
[----:B------:R-:W-:Y:S02]  /*30f0*/  FMUL R35, R35, R40 ;  /* 0x0000002823237220 */ /* 0x000fe40000400000 */
[----:B------:R-:W2:Y:S01]  /*3100*/  LDG.E.EL R40, desc[UR4][R12.64] ;  /* 0x000000040c287981 */ /* 0x000ea2000c2e1900 */
[----:B-----5:R-:W-:Y:S02]  /*3110*/  HADD2.F32 R41, -RZ, R41.H0_H0 ;  /* 0x20000029ff297230 */ /* 0x020fe40000004100 */
[----:B----4-:R-:W-:Y:S02]  /*3120*/  HADD2.F32 R44, -RZ, R44.H0_H0 ;  /* 0x2000002cff2c7230 */ /* 0x010fe40000004100 */
[----:B------:R-:W-:-:S03]  /*3130*/  HADD2.F32 R46, -RZ, R46.H0_H0 ;  /* 0x2000002eff2e7230 */ /* 0x000fc60000004100 */
[----:B------:R-:W-:Y:S01]  /*3140*/  FMUL R44, R44, UR7 ;  /* 0x000000072c2c7c20 */ /* 0x000fe20008400000 */
[----:B------:R-:W-:Y:S02]  /*3150*/  HADD2.F32 R34, -RZ, R34.H0_H0 ;  /* 0x20000022ff227230 */ /* 0x000fe40000004100 */
[----:B------:R-:W-:Y:S01]  /*3160*/  FMUL R45, R46, UR7 ;  /* 0x000000072e2d7c20 */ /* 0x000fe20008400000 */
[----:B------:R-:W-:Y:S01]  /*3170*/  FMUL R41, R41, R44 ;  /* 0x0000002c29297220 */ /* 0x000fe20000400000 */
[----:B0-----:R-:W-:Y:S01]  /*3180*/  HADD2.F32 R37, -RZ, R48.H0_H0 ;  /* 0x20000030ff257230 */ /* 0x001fe20000004100 */
[----:B------:R-:W3:Y:S01]  /*3190*/  LDG.E.EL.U16 R46, desc[UR4][R18.64+0x1800] ;  /* 0x00180004122e7981 */ /* 0x000ee2000c2e1500 */
[----:B------:R-:W-:Y:S02]  /*31a0*/  HADD2.F32 R36, -RZ, R36.H0_H0 ;  /* 0x20000024ff247230 */ /* 0x000fe40000004100 */
[----:B------:R-:W-:Y:S01]  /*31b0*/  FMUL R47, R34, R45 ;  /* 0x0000002d222f7220 */ /* 0x000fe20000400000 */
[----:B------:R-:W-:-:S02]  /*31c0*/  IADD.64 R44, R26, 0x800 ;  /* 0x000008001a2c7835 */ /* 0x000fc400078e0200 */
[----:B------:R-:W-:Y:S01]  /*31d0*/  FMUL R53, R38, R41 ;  /* 0x0000002926357220 */ /* 0x000fe20000400000 */
[----:B------:R-:W-:Y:S01]  /*31e0*/  FMUL R36, R36, UR7 ;  /* 0x0000000724247c20 */ /* 0x000fe20008400000 */
[----:B------:R-:W-:Y:S01]  /*31f0*/  FMUL R47, R38, R47 ;  /* 0x0000002f262f7220 */ /* 0x000fe20000400000 */
[----:B------:R-:W4:Y:S01]  /*3200*/  LDG.E.EL.U16 R48, desc[UR4][R18.64+0x1802] ;  /* 0x0018020412307981 */ /* 0x000f22000c2e1500 */
[C---:B------:R-:W-:Y:S01]  /*3210*/  IADD3 R41, PT, PT, R44.reuse, 0x400, RZ ;  /* 0x000004002c297810 */ /* 0x040fe20007ffe0ff */
[----:B------:R-:W-:Y:S01]  /*3220*/  FMUL R37, R37, R36 ;  /* 0x0000002425257220 */ /* 0x000fe20000400000 */
[----:B------:R-:W-:Y:S01]  /*3230*/  IADD3 R45, PT, PT, R44, 0x401, RZ ;  /* 0x000004012c2d7810 */ /* 0x000fe20007ffe0ff */
[----:B--2---:R-:W-:Y:S02]  /*3240*/  FFMA R42, R40, R35, R53 ;  /* 0x00000023282a7223 */ /* 0x004fe40000000035 */
[----:B------:R-:W-:-:S04]  /*3250*/  IMAD.WIDE R34, R41, 0x2, R22 ;  /* 0x0000000229227825 */ /* 0x000fc800078e0216 */
[----:B------:R-:W-:Y:S01]  /*3260*/  FFMA R47, R40, R37, R47 ;  /* 0x00000025282f7223 */ /* 0x000fe2000000002f */
[----:B------:R-:W-:Y:S01]  /*3270*/  IMAD.WIDE R36, R45, 0x2, R22 ;  /* 0x000000022d247825 */ /* 0x000fe200078e0216 */
[----:B------:R-:W2:Y:S05]  /*3280*/  LDG.E.EL.U16 R34, desc[UR4][R34.64] ;  /* 0x0000000422227981 */ /* 0x000eaa000c2e1500 */
[----:B------:R-:W5:Y:S01]  /*3290*/  LDG.E.EL.U16 R36, desc[UR4][R36.64] ;  /* 0x0000000424247981 */ /* 0x000f62000c2e1500 */
[----:B---3--:R-:W-:Y:S02]  /*32a0*/  HADD2.F32 R46, -RZ, R46.H0_H0 ;  /* 0x2000002eff2e7230 */ /* 0x008fe40000004100 */
[----:B----4-:R-:W-:Y:S01]  /*32b0*/  HADD2.F32 R48, -RZ, R48.H0_H0 ;  /* 0x20000030ff307230 */ /* 0x010fe20000004100 */
[----:B------:R-:W-:Y:S01]  /*32c0*/  F2FP.F16.F32.PACK_AB R42, R47, R42 ;  /* 0x0000002a2f2a723e */ /* 0x000fe200000000ff */
[----:B------:R-:W3:Y:S01]  /*32d0*/  LDG.E.EL.U16 R37, desc[UR4][R20.64+0x1800] ;  /* 0x0018000414257981 */ /* 0x000ee2000c2e1500 */
[----:B--2---:R-:W-:-:S02]  /*32e0*/  HADD2.F32 R44, -RZ, R34.H0_H0 ;  /* 0x20000022ff2c7230 */ /* 0x004fc40000004100 */
[----:B-----5:R-:W-:-:S03]  /*32f0*/  HADD2.F32 R34, -RZ, R36.H0_H0 ;  /* 0x20000024ff227230 */ /* 0x020fc60000004100 */
[----:B------:R-:W-:Y:S02]  /*3300*/  FMUL R53, R44, UR7 ;  /* 0x000000072c357c20 */ /* 0x000fe40008400000 */
[----:B------:R-:W-:-:S04]  /*3310*/  FMUL R35, R34, UR7 ;  /* 0x0000000722237c20 */ /* 0x000fc80008400000 */
[----:B------:R-:W-:Y:S01]  /*3320*/  FMUL R35, R48, R35 ;  /* 0x0000002330237220 */ /* 0x000fe20000400000 */
[----:B------:R-:W-:Y:S01]  /*3330*/  FMUL R53, R46, R53 ;  /* 0x000000352e357220 */ /* 0x000fe20000400000 */
[----:B------:R-:W2:Y:S02]  /*3340*/  LDG.E.EL.U16 R48, desc[UR4][R20.64+0x1802] ;  /* 0x0018020414307981 */ /* 0x000ea4000c2e1500 */
[----:B------:R-:W-:-:S04]  /*3350*/  FMUL R35, R38, R35 ;  /* 0x0000002326237220 */ /* 0x000fc80000400000 */
[----:B------:R-:W-:Y:S01]  /*3360*/  FFMA R44, R40, R53, R35 ;  /* 0x00000035282c7223 */ /* 0x000fe20000000023 */
[----:B------:R-:W-:-:S05]  /*3370*/  IADD.64 R34, R24, 0x800 ;  /* 0x0000080018227835 */ /* 0x000fca00078e0200 */
[C---:B------:R-:W-:Y:S02]  /*3380*/  IADD3 R47, PT, PT, R34.reuse, 0x400, RZ ;  /* 0x00000400222f7810 */ /* 0x040fe40007ffe0ff */
[----:B------:R-:W-:-:S03]  /*3390*/  IADD3 R53, PT, PT, R34, 0x401, RZ ;  /* 0x0000040122357810 */ /* 0x000fc60007ffe0ff */
[----:B------:R-:W-:-:S06]  /*33a0*/  IMAD.WIDE R34, R47, 0x2, R22 ;  /* 0x000000022f227825 */ /* 0x000fcc00078e0216 */
[----:B------:R-:W4:Y:S01]  /*33b0*/  LDG.E.EL.U16 R34, desc[UR4][R34.64] ;  /* 0x0000000422227981 */ /* 0x000f22000c2e1500 */
[----:B---3--:R-:W-:Y:S02]  /*33c0*/  HADD2.F32 R37, -RZ, R37.H0_H0 ;  /* 0x20000025ff257230 */ /* 0x008fe40000004100 */
[----:B----4-:R-:W-:-:S05]  /*33d0*/  HADD2.F32 R36, -RZ, R34.H0_H0 ;  /* 0x20000022ff247230 */ /* 0x010fca0000004100 */
[----:B------:R-:W-:-:S04]  /*33e0*/  FMUL R36, R36, UR7 ;  /* 0x0000000724247c20 */ /* 0x000fc80008400000 */
[----:B------:R-:W-:Y:S01]  /*33f0*/  FMUL R59, R37, R36 ;  /* 0x00000024253b7220 */ /* 0x000fe20000400000 */
[----:B------:R-:W-:-:S06]  /*3400*/  IMAD.WIDE R36, R53, 0x2, R22 ;  /* 0x0000000235247825 */ /* 0x000fcc00078e0216 */
[----:B------:R-:W3:Y:S01]  /*3410*/  LDG.E.EL.U16 R36, desc[UR4][R36.64] ;  /* 0x0000000424247981 */ /* 0x000ee2000c2e1500 */
[----:B--2---:R-:W-:Y:S02]  /*3420*/  HADD2.F32 R48, -RZ, R48.H0_H0 ;  /* 0x20000030ff307230 */ /* 0x004fe40000004100 */
[----:B---3--:R-:W-:-:S05]  /*3430*/  HADD2.F32 R46, -RZ, R36.H0_H0 ;  /* 0x20000024ff2e7230 */ /* 0x008fca0000004100 */
[----:B------:R-:W-:Y:S01]  /*3440*/  FMUL R35, R46, UR7 ;  /* 0x000000072e237c20 */ /* 0x000fe20008400000 */
[----:B------:R-:W-:Y:S01]  /*3450*/  IMAD.WIDE R36, R49, 0x2, R6 ;  /* 0x0000000231247825 */ /* 0x000fe200078e0206 */
[----:B------:R-:W2:Y:S03]  /*3460*/  LDG.E.EL.U16 R46, desc[UR4][R16.64+0x1802] ;  /* 0x00180204102e7981 */ /* 0x000ea6000c2e1500 */
[----:B------:R-:W-:Y:S02]  /*3470*/  FMUL R35, R48, R35 ;  /* 0x0000002330237220 */ /* 0x000fe40000400000 */
[----:B------:R-:W3:Y:S02]  /*3480*/  LDG.E.EL.U16 R36, desc[UR4][R36.64] ;  /* 0x0000000424247981 */ /* 0x000ee4000c2e1500 */
[----:B------:R-:W-:-:S04]  /*3490*/  FMUL R35, R38, R35 ;  /* 0x0000002326237220 */ /* 0x000fc80000400000 */
[----:B------:R-:W-:-:S05]  /*34a0*/  FFMA R35, R40, R59, R35 ;  /* 0x0000003b28237223 */ /* 0x000fca0000000023 */
[----:B------:R-:W-:Y:S01]  /*34b0*/  F2FP.F16.F32.PACK_AB R44, R35, R44 ;  /* 0x0000002c232c723e */ /* 0x000fe200000000ff */
[----:B------:R-:W-:-:S06]  /*34c0*/  IMAD.WIDE R34, R51, 0x2, R6 ;  /* 0x0000000233227825 */ /* 0x000fcc00078e0206 */
[----:B------:R-:W4:Y:S01]  /*34d0*/  LDG.E.EL.U16 R34, desc[UR4][R34.64] ;  /* 0x0000000422227981 */ /* 0x000f22000c2e1500 */
[----:B------:R-:W-:-:S06]  /*34e0*/  IMAD.WIDE R48, R45, 0x2, R6 ;  /* 0x000000022d307825 */ /* 0x000fcc00078e0206 */
[----:B------:R-:W5:Y:S04]  /*34f0*/  LDG.E.EL.U16 R48, desc[UR4][R48.64] ;  /* 0x0000000430307981 */ /* 0x000f68000c2e1500 */
[----:B------:R-:W2:Y:S01]  /*3500*/  LDG.E.EL.U16 R35, desc[UR4][R8.64+0x1802] ;  /* 0x0018020408237981 */ /* 0x000ea2000c2e1500 */
[----:B----4-:R-:W-:-:S03]  /*3510*/  HADD2.F32 R45, -RZ, R34.H0_H0 ;  /* 0x20000022ff2d7230 */ /* 0x010fc60000004100 */
[----:B------:R-:W4:Y:S01]  /*3520*/  LDG.E.EL.U16 R34, desc[UR4][R10.64+0x1802] ;  /* 0x001802040a227981 */ /* 0x000f22000c2e1500 */
[----:B------:R-:W-:-:S04]  /*3530*/  IMAD.WIDE R50, R53, 0x2, R6 ;  /* 0x0000000235327825 */ /* 0x000fc800078e0206 */
[----:B---3--:R-:W-:Y:S02]  /*3540*/  HADD2.F32 R36, -RZ, R36.H0_H0 ;  /* 0x20000024ff247230 */ /* 0x008fe40000004100 */
[----:B-----5:R-:W-:Y:S01]  /*3550*/  HADD2.F32 R48, -RZ, R48.H0_H0 ;  /* 0x20000030ff307230 */ /* 0x020fe20000004100 */
[----:B------:R-:W3:Y:S01]  /*3560*/  LDG.E.EL.U16 R50, desc[UR4][R50.64] ;  /* 0x0000000432327981 */ /* 0x000ee2000c2e1500 */
[----:B--2---:R-:W-:Y:S02]  /*3570*/  HADD2.F32 R35, -RZ, R35.H0_H0 ;  /* 0x20000023ff237230 */ /* 0x004fe40000004100 */
[----:B------:R-:W-:Y:S01]  /*3580*/  FMUL R37, R36, UR8 ;  /* 0x0000000824257c20 */ /* 0x000fe20008400000 */
[----:B------:R-:W-:Y:S01]  /*3590*/  FMUL R48, R48, UR8 ;  /* 0x0000000830307c20 */ /* 0x000fe20008400000 */
[----:B------:R-:W2:Y:S03]  /*35a0*/  LDG.E.EL.U16 R36, desc[UR4][R14.64+0x1802] ;  /* 0x001802040e247981 */ /* 0x000ea6000c2e1500 */
[----:B------:R-:W-:Y:S01]  /*35b0*/  FMUL R49, R35, R48 ;  /* 0x0000003023317220 */ /* 0x000fe20000400000 */
[----:B----4-:R-:W-:-:S05]  /*35c0*/  HADD2.F32 R34, -RZ, R34.H0_H0 ;  /* 0x20000022ff227230 */ /* 0x010fca0000004100 */
[----:B------:R-:W-:Y:S01]  /*35d0*/  FMUL R37, R34, R37 ;  /* 0x0000002522257220 */ /* 0x000fe20000400000 */
[----:B------:R-:W-:Y:S02]  /*35e0*/  IMAD.WIDE R34, R43, 0x2, R6 ;  /* 0x000000022b227825 */ /* 0x000fe400078e0206 */
[----:B------:R-:W4:Y:S04]  /*35f0*/  LDG.E.EL.U16 R43, desc[UR4][R16.64+0x1800] ;  /* 0x00180004102b7981 */ /* 0x000f28000c2e1500 */
[----:B------:R-:W5:Y:S01]  /*3600*/  LDG.E.EL.U16 R34, desc[UR4][R34.64] ;  /* 0x0000000422227981 */ /* 0x000f62000c2e1500 */
[----:B---3--:R-:W-:Y:S02]  /*3610*/  HADD2.F32 R50, -RZ, R50.H0_H0 ;  /* 0x20000032ff327230 */ /* 0x008fe40000004100 */
[----:B------:R-:W-:Y:S01]  /*3620*/  FMUL R45, R45, UR8 ;  /* 0x000000082d2d7c20 */ /* 0x000fe20008400000 */
[----:B------:R-:W-:-:S02]  /*3630*/  HADD2.F32 R46, -RZ, R46.H0_H0 ;  /* 0x2000002eff2e7230 */ /* 0x000fc40000004100 */
[----:B--2---:R-:W-:Y:S02]  /*3640*/  HADD2.F32 R36, -RZ, R36.H0_H0 ;  /* 0x20000024ff247230 */ /* 0x004fe40000004100 */
[----:B------:R-:W-:Y:S01]  /*3650*/  FMUL R51, R50, UR8 ;  /* 0x0000000832337c20 */ /* 0x000fe20008400000 */
[----:B------:R-:W-:Y:S01]  /*3660*/  FMUL R45, R46, R45 ;  /* 0x0000002d2e2d7220 */ /* 0x000fe20000400000 */
[----:B------:R-:W-:Y:S02]  /*3670*/  FMUL R37, R38, R37 ;  /* 0x0000002526257220 */ /* 0x000fe40000400000 */
[----:B------:R-:W-:Y:S01]  /*3680*/  FMUL R53, R36, R51 ;  /* 0x0000003324357220 */ /* 0x000fe20000400000 */
[----:B------:R-:W2:Y:S01]  /*3690*/  LDG.E.EL.U16 R50, desc[UR4][R8.64+0x1800] ;  /* 0x0018000408327981 */ /* 0x000ea2000c2e1500 */
[C---:B------:R-:W-:Y:S02]  /*36a0*/  FMUL R59, R38.reuse, R45 ;  /* 0x0000002d263b7220 */ /* 0x040fe40000400000 */
[----:B------:R-:W-:Y:S01]  /*36b0*/  FMUL R45, R38, R53 ;  /* 0x00000035262d7220 */ /* 0x000fe20000400000 */
[----:B----4-:R-:W-:-:S02]  /*36c0*/  HADD2.F32 R46, -RZ, R43.H0_H0 ;  /* 0x2000002bff2e7230 */ /* 0x010fc40000004100 */
[----:B------:R-:W-:Y:S01]  /*36d0*/  FMUL R43, R38, R49 ;  /* 0x00000031262b7220 */ /* 0x000fe20000400000 */
[----:B------:R-:W-:-:S04]  /*36e0*/  IMAD.WIDE R38, R39, 0x2, R6 ;  /* 0x0000000227267825 */ /* 0x000fc800078e0206 */
[----:B-----5:R-:W-:Y:S02]  /*36f0*/  HADD2.F32 R36, -RZ, R34.H0_H0 ;  /* 0x20000022ff247230 */ /* 0x020fe40000004100 */
[----:B------:R-:W-:Y:S01]  /*3700*/  IMAD.WIDE R48, R41, 0x2, R6 ;  /* 0x0000000229307825 */ /* 0x000fe200078e0206 */
[----:B------:R0:W3:Y:S03]  /*3710*/  LDG.E.EL.U16 R38, desc[UR4][R38.64] ;  /* 0x0000000426267981 */ /* 0x0000e6000c2e1500 */
[----:B------:R-:W-:Y:S01]  /*3720*/  FMUL R51, R36, UR8 ;  /* 0x0000000824337c20 */ /* 0x000fe20008400000 */
[----:B------:R-:W4:Y:S03]  /*3730*/  LDG.E.EL.U16 R41, desc[UR4][R14.64+0x1800] ;  /* 0x001800040e297981 */ /* 0x000f26000c2e1500 */
[----:B------:R-:W-:Y:S01]  /*3740*/  FMUL R35, R46, R51 ;  /* 0x000000332e237220 */ /* 0x000fe20000400000 */
[----:B------:R1:W5:Y:S04]  /*3750*/  LDG.E.EL.U16 R48, desc[UR4][R48.64] ;  /* 0x0000000430307981 */ /* 0x000368000c2e1500 */
[----:B------:R-:W4:Y:S01]  /*3760*/  LDG.E.EL.U16 R51, desc[UR4][R10.64+0x1800] ;  /* 0x001800040a337981 */ /* 0x000f22000c2e1500 */
[----:B------:R-:W-:Y:S01]  /*3770*/  FFMA R36, R40, R35, R59 ;  /* 0x0000002328247223 */ /* 0x000fe2000000003b */
[----:B------:R-:W-:-:S05]  /*3780*/  IMAD.WIDE R34, R47, 0x2, R6 ;  /* 0x000000022f227825 */ /* 0x000fca00078e0206 */
[----:B------:R2:W4:Y:S01]  /*3790*/  LDG.E.EL.U16 R46, desc[UR4][R34.64] ;  /* 0x00000004222e7981 */ /* 0x000522000c2e1500 */
[----:B------:R-:W-:Y:S01]  /*37a0*/  BAR.SYNC.DEFER_BLOCKING 0x0 ;  /* 0x0000000000007b1d */ /* 0x000fe20000010000 */
[----:B0-----:R-:W-:Y:S02]  /*37b0*/  PRMT R39, R42, 0x7632, R39 ;  /* 0x000076322a277816 */ /* 0x001fe40000000027 */
[----:B-1----:R-:W-:-:S03]  /*37c0*/  PRMT R49, R44, 0x7632, R49 ;  /* 0x000076322c317816 */ /* 0x002fc60000000031 */
[----:B------:R-:W-:Y:S04]  /*37d0*/  STS.U16 [R31], R42 ;  /* 0x0000002a1f007388 */ /* 0x000fe80000000400 */
[----:B------:R-:W-:Y:S04]  /*37e0*/  STS.U16 [R31+0x200], R39 ;  /* 0x000200271f007388 */ /* 0x000fe80000000400 */
[----:B------:R-:W-:Y:S04]  /*37f0*/  STS.U16 [R31+0x400], R44 ;  /* 0x0004002c1f007388 */ /* 0x000fe80000000400 */
[----:B------:R0:W-:Y:S01]  /*3800*/  STS.U16 [R30+0x600], R49 ;  /* 0x000600311e007388 */ /* 0x0001e20000000400 */
[----:B------:R-:W-:Y:S01]  /*3810*/  BAR.SYNC.DEFER_BLOCKING 0x0 ;  /* 0x0000000000007b1d */ /* 0x000fe20000010000 */
[----:B--2---:R-:W-:-:S05]  /*3820*/  HADD2.F32 R50, -RZ, R50.H0_H0 ;  /* 0x20000032ff327230 */ /* 0x004fca0000004100 */
[----:B------:R-:W1:Y:S01]  /*3830*/  LDS.64 R34, [R0] ;  /* 0x0000000000227984 */ /* 0x000e620000000a00 */
[----:B------:R-:W-:Y:S02]  /*3840*/  IADD.64 R28, R28, 0xc00 ;  /* 0x00000c001c1c7835 */ /* 0x000fe400078e0200 */
[----:B------:R-:W-:Y:S02]  /*3850*/  IADD.64 R32, R32, 0xc00 ;  /* 0x00000c0020207835 */ /* 0x000fe400078e0200 */
[----:B------:R-:W-:-:S03]  /*3860*/  IADD.64 R26, R26, 0xc00 ;  /* 0x00000c001a1a7835 */ /* 0x000fc600078e0200 */
[C---:B------:R-:W-:Y:S02]  /*3870*/  IADD3 R53, PT, PT, R32.reuse, 0x401, RZ ;  /* 0x0000040120357810 */ /* 0x040fe40007ffe0ff */
[----:B0-----:R-:W-:Y:S01]  /*3880*/  IADD3 R49, PT, PT, R32, 0x400, RZ ;  /* 0x0000040020317810 */ /* 0x001fe20007ffe0ff */
[----:B------:R-:W-:Y:S02]  /*3890*/  IADD.64 R24, R24, 0xc00 ;  /* 0x00000c0018187835 */ /* 0x000fe400078e0200 */
[----:B---3--:R-:W-:-:S05]  /*38a0*/  HADD2.F32 R38, -RZ, R38.H0_H0 ;  /* 0x20000026ff267230 */ /* 0x008fca0000004100 */
[----:B------:R-:W-:Y:S01]  /*38b0*/  FMUL R38, R38, UR8 ;  /* 0x0000000826267c20 */ /* 0x000fe20008400000 */
[----:B-----5:R-:W-:Y:S02]  /*38c0*/  HADD2.F32 R48, -RZ, R48.H0_H0 ;  /* 0x20000030ff307230 */ /* 0x020fe40000004100 */
[----:B----4-:R-:W-:-:S03]  /*38d0*/  HADD2.F32 R51, -RZ, R51.H0_H0 ;  /* 0x20000033ff337230 */ /* 0x010fc60000004100 */
[----:B------:R-:W-:Y:S02]  /*38e0*/  FMUL R39, R48, UR8 ;  /* 0x0000000830277c20 */ /* 0x000fe40008400000 */
[----:B------:R-:W-:Y:S02]  /*38f0*/  FMUL R38, R51, R38 ;  /* 0x0000002633267220 */ /* 0x000fe40000400000 */
[----:B------:R-:W-:Y:S02]  /*3900*/  FMUL R50, R50, R39 ;  /* 0x0000002732327220 */ /* 0x000fe40000400000 */
[----:B------:R-:W-:Y:S01]  /*3910*/  FFMA R47, R40, R38, R37 ;  /* 0x00000026282f7223 */ /* 0x000fe20000000025 */
[----:B------:R-:W-:-:S05]  /*3920*/  IADD.64 R38, R4, 0x800 ;  /* 0x0000080004267835 */ /* 0x000fca00078e0200 */
[----:B------:R-:W-:Y:S01]  /*3930*/  IADD3 R37, PT, PT, R38, 0x400, RZ ;  /* 0x0000040026257810 */ /* 0x000fe20007ffe0ff */
[----:B------:R-:W-:Y:S01]  /*3940*/  MOV R38, 0x2 ;  /* 0x0000000200267802 */ /* 0x000fe20000000f00 */
[----:B------:R-:W-:-:S04]  /*3950*/  HADD2.F32 R46, -RZ, R46.H0_H0 ;  /* 0x2000002eff2e7230 */ /* 0x000fc80000004100 */
[----:B------:R-:W-:-:S04]  /*3960*/  IMAD.WIDE R38, R37, R38, UR14 ;  /* 0x0000000e25267e25 */ /* 0x000fc8000f8e0226 */
[----:B------:R-:W-:Y:S01]  /*3970*/  FMUL R46, R46, UR8 ;  /* 0x000000082e2e7c20 */ /* 0x000fe20008400000 */
[----:B-1----:R0:W-:Y:S01]  /*3980*/  STG.E.64 desc[UR10][R38.64], R34 ;  /* 0x0000002226007986 */ /* 0x0021e2000c101b0a */
[----:B------:R-:W-:Y:S02]  /*3990*/  HADD2.F32 R41, -RZ, R41.H0_H0 ;  /* 0x20000029ff297230 */ /* 0x000fe40000004100 */
[----:B------:R-:W-:-:S03]  /*39a0*/  FFMA R43, R40, R50, R43 ;  /* 0x00000032282b7223 */ /* 0x000fc6000000002b */
[----:B------:R-:W-:-:S04]  /*39b0*/  FMUL R41, R41, R46 ;  /* 0x0000002e29297220 */ /* 0x000fc80000400000 */
[----:B------:R-:W-:Y:S01]  /*39c0*/  FFMA R40, R40, R41, R45 ;  /* 0x0000002928287223 */ /* 0x000fe2000000002d */
[----:B------:R-:W-:Y:S01]  /*39d0*/  F2FP.F16.F32.PACK_AB R36, R47, R36 ;  /* 0x000000242f24723e */ /* 0x000fe200000000ff */
[----:B------:R-:W-:Y:S03]  /*39e0*/  BAR.SYNC.DEFER_BLOCKING 0x0 ;  /* 0x0000000000007b1d */ /* 0x000fe60000010000 */
[----:B------:R-:W-:Y:S02]  /*39f0*/  F2FP.F16.F32.PACK_AB R40, R40, R43 ;  /* 0x0000002b2828723e */ /* 0x000fe400000000ff */
[----:B0-----:R-:W-:Y:S02]  /*3a00*/  PRMT R39, R36, 0x7632, R39 ;  /* 0x0000763224277816 */ /* 0x001fe40000000027 */
[C---:B------:R-:W-:Y:S02]  /*3a10*/  PRMT R42, R40.reuse, 0x7610, R42 ;  /* 0x00007610282a7816 */ /* 0x040fe4000000002a */
[----:B------:R-:W-:Y:S01]  /*3a20*/  PRMT R43, R40, 0x7632, R43 ;  /* 0x00007632282b7816 */ /* 0x000fe2000000002b */
[----:B------:R-:W-:Y:S04]  /*3a30*/  STS.U16 [R31], R36 ;  /* 0x000000241f007388 */ /* 0x000fe80000000400 */
[----:B------:R0:W-:Y:S04]  /*3a40*/  STS.U16 [R31+0x200], R39 ;  /* 0x000200271f007388 */ /* 0x0001e80000000400 */
[----:B------:R-:W-:Y:S04]  /*3a50*/  STS.U16 [R31+0x400], R42 ;  /* 0x0004002a1f007388 */ /* 0x000fe80000000400 */
[----:B------:R1:W-:Y:S01]  /*3a60*/  STS.U16 [R30+0x600], R43 ;  /* 0x0006002b1e007388 */ /* 0x0003e20000000400 */
[----:B------:R-:W-:Y:S06]  /*3a70*/  BAR.SYNC.DEFER_BLOCKING 0x0 ;  /* 0x0000000000007b1d */ /* 0x000fec0000010000 */
[----:B------:R-:W2:Y:S01]  /*3a80*/  LDS.64 R40, [R0] ;  /* 0x0000000000287984 */ /* 0x000ea20000000a00 */
[----:B------:R-:W-:Y:S01]  /*3a90*/  IADD3 R51, PT, PT, R28, 0x400, RZ ;  /* 0x000004001c337810 */ /* 0x000fe20007ffe0ff */
[----:B0-----:R-:W-:-:S04]  /*3aa0*/  IMAD.WIDE R38, R37, 0x2, R2 ;  /* 0x0000000225267825 */ /* 0x001fc800078e0202 */
[----:B-1----:R-:W-:Y:S01]  /*3ab0*/  IMAD.WIDE R42, R51, 0x2, R22 ;  /* 0x00000002332a7825 */ /* 0x002fe200078e0216 */
[----:B------:R-:W-:-:S03]  /*3ac0*/  IADD3 R35, PT, PT, R28, 0x401, RZ ;  /* 0x000004011c237810 */ /* 0x000fc60007ffe0ff */
[----:B------:R-:W-:Y:S01]  /*3ad0*/  IMAD.WIDE R46, R53, 0x2, R22 ;  /* 0x00000002352e7825 */ /* 0x000fe200078e0216 */
[----:B------:R-:W-:-:S03]  /*3ae0*/  IADD3 R45, PT, PT, R26, 0x400, RZ ;  /* 0x000004001a2d7810 */ /* 0x000fc60007ffe0ff */
[----:B------:R-:W-:-:S04]  /*3af0*/  IMAD.WIDE R28, R49, 0x2, R22 ;  /* 0x00000002311c7825 */ /* 0x000fc800078e0216 */
[----:B------:R-:W-:Y:S01]  /*3b00*/  IMAD.WIDE R58, R35, 0x2, R22 ;  /* 0x00000002233a7825 */ /* 0x000fe200078e0216 */
[----:B--2---:R0:W-:Y:S04]  /*3b10*/  STG.E.64 desc[UR10][R38.64], R40 ;  /* 0x0000002826007986 */ /* 0x0041e8000c101b0a */
[----:B------:R1:W2:Y:S04]  /*3b20*/  LDG.E.EL.U16 R36, desc[UR4][R42.64] ;  /* 0x000000042a247981 */ /* 0x0002a8000c2e1500 */
[----:B------:R3:W4:Y:S04]  /*3b30*/  LDG.E.EL.U16 R34, desc[UR4][R46.64] ;  /* 0x000000042e227981 */ /* 0x000728000c2e1500 */
[----:B------:R5:W4:Y:S01]  /*3b40*/  LDG.E.EL.U16 R33, desc[UR4][R28.64] ;  /* 0x000000041c217981 */ /* 0x000b22000c2e1500 */
[----:B0-----:R-:W-:-:S02]  /*3b50*/  IADD3 R41, PT, PT, R24, 0x400, RZ ;  /* 0x0000040018297810 */ /* 0x001fc40007ffe0ff */
[----:B-1----:R-:W-:Y:S01]  /*3b60*/  IADD3 R43, PT, PT, R26, 0x401, RZ ;  /* 0x000004011a2b7810 */ /* 0x002fe20007ffe0ff */
[----:B------:R-:W4:Y:S01]  /*3b70*/  LDG.E.EL.U16 R32, desc[UR4][R58.64] ;  /* 0x000000043a207981 */ /* 0x000f22000c2e1500 */
[----:B---3--:R-:W-:Y:S01]  /*3b80*/  IADD3 R47, PT, PT, R24, 0x401, RZ ;  /* 0x00000401182f7810 */ /* 0x008fe20007ffe0ff */
[--C-:B------:R-:W-:Y:S02]  /*3b90*/  IMAD.WIDE R24, R45, 0x2, R22.reuse ;  /* 0x000000022d187825 */ /* 0x100fe400078e0216 */
[----:B------:R-:W3:Y:S02]  /*3ba0*/  LDG.E.EL.U16 R38, desc[UR4][R56.64+0x2002] ;  /* 0x0020020438267981 */ /* 0x000ee4000c2e1500 */
[--C-:B------:R-:W-:Y:S02]  /*3bb0*/  IMAD.WIDE R26, R41, 0x2, R22.reuse ;  /* 0x00000002291a7825 */ /* 0x100fe400078e0216 */
[----:B------:R-:W3:Y:S02]  /*3bc0*/  LDG.E.EL.U16 R39, desc[UR4][R54.64+0x2000] ;  /* 0x0020000436277981 */ /* 0x000ee4000c2e1500 */
[----:B-----5:R-:W-:-:S02]  /*3bd0*/  IMAD.WIDE R28, R43, 0x2, R22 ;  /* 0x000000022b1c7825 */ /* 0x020fc400078e0216 */
[----:B------:R-:W5:Y:S02]  /*3be0*/  LDG.E.EL.U16 R40, desc[UR4][R54.64+0x2002] ;  /* 0x0020020436287981 */ /* 0x000f64000c2e1500 */
[----:B------:R-:W-:Y:S02]  /*3bf0*/  IMAD.WIDE R22, R47, 0x2, R22 ;  /* 0x000000022f167825 */ /* 0x000fe400078e0216 */
[----:B------:R0:W5:Y:S04]  /*3c00*/  LDG.E.EL.U16 R42, desc[UR4][R24.64] ;  /* 0x00000004182a7981 */ /* 0x000168000c2e1500 */
[----:B------:R-:W5:Y:S04]  /*3c10*/  LDG.E.EL.U16 R28, desc[UR4][R28.64] ;  /* 0x000000041c1c7981 */ /* 0x000f68000c2e1500 */
[----:B------:R-:W5:Y:S04]  /*3c20*/  LDG.E.EL.U16 R46, desc[UR4][R22.64] ;  /* 0x00000004162e7981 */ /* 0x000f68000c2e1500 */
[----:B------:R-:W5:Y:S04]  /*3c30*/  LDG.E.EL.U16 R26, desc[UR4][R26.64] ;  /* 0x000000041a1a7981 */ /* 0x000f68000c2e1500 */
[----:B------:R-:W5:Y:S04]  /*3c40*/  LDG.E.EL.U16 R52, desc[UR4][R18.64+0x2002] ;  /* 0x0020020412347981 */ /* 0x000f68000c2e1500 */
[----:B------:R-:W5:Y:S04]  /*3c50*/  LDG.E.EL.U16 R55, desc[UR4][R20.64+0x2002] ;  /* 0x0020020414377981 */ /* 0x000f68000c2e1500 */
[----:B------:R-:W5:Y:S04]  /*3c60*/  LDG.E.EL.U16 R37, desc[UR4][R56.64+0x2000] ;  /* 0x0020000438257981 */ /* 0x000f68000c2e1500 */
[----:B------:R-:W5:Y:S04]  /*3c70*/  LDG.E.EL.U16 R44, desc[UR4][R18.64+0x2000] ;  /* 0x00200004122c7981 */ /* 0x000f68000c2e1500 */
[----:B------:R1:W5:Y:S04]  /*3c80*/  LDG.E.EL.U16 R50, desc[UR4][R20.64+0x2000] ;  /* 0x0020000414327981 */ /* 0x000368000c2e1500 */
[----:B------:R-:W5:Y:S04]  /*3c90*/  LDG.E.EL R54, desc[UR4][R12.64+0x4] ;  /* 0x000004040c367981 */ /* 0x000f68000c2e1900 */
[----:B------:R1:W5:Y:S01]  /*3ca0*/  LDG.E.EL R56, desc[UR4][R12.64] ;  /* 0x000000040c387981 */ /* 0x000362000c2e1900 */
[----:B0-----:R-:W-:-:S03]  /*3cb0*/  IMAD.WIDE R24, R53, 0x2, R6 ;  /* 0x0000000235187825 */ /* 0x001fc600078e0206 */
[----:B------:R-:W5:Y:S01]  /*3cc0*/  LDG.E.EL.U16 R29, desc[UR4][R16.64+0x2002] ;  /* 0x00200204101d7981 */ /* 0x000f62000c2e1500 */
[----:B-1----:R-:W-:-:S03]  /*3cd0*/  IMAD.WIDE R20, R35, 0x2, R6 ;  /* 0x0000000223147825 */ /* 0x002fc600078e0206 */
[----:B------:R-:W5:Y:S01]  /*3ce0*/  LDG.E.EL.U16 R24, desc[UR4][R24.64] ;  /* 0x0000000418187981 */ /* 0x000f62000c2e1500 */
[----:B------:R-:W-:-:S03]  /*3cf0*/  IMAD.WIDE R48, R49, 0x2, R6 ;  /* 0x0000000231307825 */ /* 0x000fc600078e0206 */
[----:B------:R-:W5:Y:S01]  /*3d00*/  LDG.E.EL.U16 R20, desc[UR4][R20.64] ;  /* 0x0000000414147981 */ /* 0x000f62000c2e1500 */
[----:B------:R-:W-:-:S03]  /*3d10*/  IMAD.WIDE R18, R51, 0x2, R6 ;  /* 0x0000000233127825 */ /* 0x000fc600078e0206 */
[----:B------:R-:W5:Y:S01]  /*3d20*/  LDG.E.EL.U16 R48, desc[UR4][R48.64] ;  /* 0x0000000430307981 */ /* 0x000f62000c2e1500 */
[----:B------:R-:W-:-:S03]  /*3d30*/  IMAD.WIDE R22, R45, 0x2, R6 ;  /* 0x000000022d167825 */ /* 0x000fc600078e0206 */
[----:B------:R-:W5:Y:S04]  /*3d40*/  LDG.E.EL.U16 R18, desc[UR4][R18.64] ;  /* 0x0000000412127981 */ /* 0x000f68000c2e1500 */
[----:B------:R-:W5:Y:S04]  /*3d50*/  LDG.E.EL.U16 R45, desc[UR4][R10.64+0x2002] ;  /* 0x002002040a2d7981 */ /* 0x000f68000c2e1500 */
[----:B------:R0:W5:Y:S04]  /*3d60*/  LDG.E.EL.U16 R27, desc[UR4][R16.64+0x2000] ;  /* 0x00200004101b7981 */ /* 0x000168000c2e1500 */
[----:B------:R-:W5:Y:S01]  /*3d70*/  LDG.E.EL.U16 R35, desc[UR4][R10.64+0x2000] ;  /* 0x002000040a237981 */ /* 0x000f62000c2e1500 */
[----:B------:R-:W-:-:S03]  /*3d80*/  IMAD.WIDE R12, R43, 0x2, R6 ;  /* 0x000000022b0c7825 */ /* 0x000fc600078e0206 */
[----:B------:R-:W5:Y:S01]  /*3d90*/  LDG.E.EL.U16 R19, desc[UR4][R8.64+0x2002] ;  /* 0x0020020408137981 */ /* 0x000f62000c2e1500 */
[----:B0-----:R-:W-:-:S03]  /*3da0*/  IMAD.WIDE R16, R47, 0x2, R6 ;  /* 0x000000022f107825 */ /* 0x001fc600078e0206 */
[----:B------:R-:W5:Y:S01]  /*3db0*/  LDG.E.EL.U16 R12, desc[UR4][R12.64] ;  /* 0x000000040c0c7981 */ /* 0x000f62000c2e1500 */
[----:B------:R-:W-:-:S03]  /*3dc0*/  IMAD.WIDE R6, R41, 0x2, R6 ;  /* 0x0000000229067825 */ /* 0x000fc600078e0206 */
[----:B------:R-:W5:Y:S04]  /*3dd0*/  LDG.E.EL.U16 R16, desc[UR4][R16.64] ;  /* 0x0000000410107981 */ /* 0x000f68000c2e1500 */
[----:B------:R-:W5:Y:S04]  /*3de0*/  LDG.E.EL.U16 R6, desc[UR4][R6.64] ;  /* 0x0000000406067981 */ /* 0x000f68000c2e1500 */
[----:B------:R-:W5:Y:S04]  /*3df0*/  LDG.E.EL.U16 R22, desc[UR4][R22.64] ;  /* 0x0000000416167981 */ /* 0x000f68000c2e1500 */
[----:B------:R-:W5:Y:S04]  /*3e00*/  LDG.E.EL.U16 R21, desc[UR4][R14.64+0x2002] ;  /* 0x002002040e157981 */ /* 0x000f68000c2e1500 */
[----:B------:R0:W5:Y:S04]  /*3e10*/  LDG.E.EL.U16 R25, desc[UR4][R8.64+0x2000] ;  /* 0x0020000408197981 */ /* 0x000168000c2e1500 */
[----:B------:R1:W5:Y:S01]  /*3e20*/  LDG.E.EL.U16 R23, desc[UR4][R14.64+0x2000] ;  /* 0x002000040e177981 */ /* 0x000362000c2e1500 */
[----:B------:R-:W-:-:S02]  /*3e30*/  IADD.64 R4, R4, 0xc00 ;  /* 0x00000c0004047835 */ /* 0x000fc400078e0200 */
[----:B--2---:R-:W-:Y:S02]  /*3e40*/  HADD2.F32 R36, -RZ, R36.H0_H0 ;  /* 0x20000024ff247230 */ /* 0x004fe40000004100 */
[----:B----4-:R-:W-:Y:S02]  /*3e50*/  HADD2.F32 R34, -RZ, R34.H0_H0 ;  /* 0x20000022ff227230 */ /* 0x010fe40000004100 */
[----:B------:R-:W-:Y:S02]  /*3e60*/  HADD2.F32 R33, -RZ, R33.H0_H0 ;  /* 0x20000021ff217230 */ /* 0x000fe40000004100 */
[----:B------:R-:W-:Y:S02]  /*3e70*/  HADD2.F32 R32, -RZ, R32.H0_H0 ;  /* 0x20000020ff207230 */ /* 0x000fe40000004100 */
[----:B0-----:R-:W-:Y:S01]  /*3e80*/  FMUL R9, R34, UR7 ;  /* 0x0000000722097c20 */ /* 0x001fe20008400000 */
[----:B---3--:R-:W-:Y:S02]  /*3e90*/  HADD2.F32 R38, -RZ, R38.H0_H0 ;  /* 0x20000026ff267230 */ /* 0x008fe40000004100 */
[----:B------:R-:W-:Y:S01]  /*3ea0*/  FMUL R11, R32, UR7 ;  /* 0x00000007200b7c20 */ /* 0x000fe20008400000 */
[----:B------:R-:W-:Y:S01]  /*3eb0*/  FMUL R8, R33, UR7 ;  /* 0x0000000721087c20 */ /* 0x000fe20008400000 */
[----:B------:R-:W-:Y:S01]  /*3ec0*/  FMUL R36, R36, UR7 ;  /* 0x0000000724247c20 */ /* 0x000fe20008400000 */
[----:B------:R-:W-:-:S02]  /*3ed0*/  HADD2.F32 R39, -RZ, R39.H0_H0 ;  /* 0x20000027ff277230 */ /* 0x000fc40000004100 */
[----:B-----5:R-:W-:Y:S02]  /*3ee0*/  HADD2.F32 R40, -RZ, R40.H0_H0 ;  /* 0x20000028ff287230 */ /* 0x020fe40000004100 */
[----:B------:R-:W-:Y:S02]  /*3ef0*/  HADD2.F32 R42, -RZ, R42.H0_H0 ;  /* 0x2000002aff2a7230 */ /* 0x000fe40000004100 */
[----:B------:R-:W-:Y:S02]  /*3f00*/  HADD2.F32 R28, -RZ, R28.H0_H0 ;  /* 0x2000001cff1c7230 */ /* 0x000fe40000004100 */
[----:B------:R-:W-:-:S03]  /*3f10*/  HADD2.F32 R46, -RZ, R46.H0_H0 ;  /* 0x2000002eff2e7230 */ /* 0x000fc60000004100 */
[----:B------:R-:W-:Y:S01]  /*3f20*/  FMUL R13, R28, UR7 ;  /* 0x000000071c0d7c20 */ /* 0x000fe20008400000 */
[----:B------:R-:W-:Y:S02]  /*3f30*/  HADD2.F32 R26, -RZ, R26.H0_H0 ;  /* 0x2000001aff1a7230 */ /* 0x000fe40000004100 */
[----:B------:R-:W-:Y:S01]  /*3f40*/  FMUL R46, R46, UR7 ;  /* 0x000000072e2e7c20 */ /* 0x000fe20008400000 */
[----:B------:R-:W-:Y:S02]  /*3f50*/  HADD2.F32 R52, -RZ, R52.H0_H0 ;  /* 0x20000034ff347230 */ /* 0x000fe40000004100 */
[----:B------:R-:W-:Y:S02]  /*3f60*/  HADD2.F32 R55, -RZ, R55.H0_H0 ;  /* 0x20000037ff377230 */ /* 0x000fe40000004100 */
[----:B-1----:R-:W-:Y:S01]  /*3f70*/  FMUL R15, R38, R9 ;  /* 0x00000009260f7220 */ /* 0x002fe20000400000 */
[----:B------:R-:W-:Y:S01]  /*3f80*/  FMUL R17, R40, R11 ;  /* 0x0000000b28117220 */ /* 0x000fe20000400000 */
[----:B------:R-:W-:-:S02]  /*3f90*/  HADD2.F32 R37, -RZ, R37.H0_H0 ;  /* 0x20000025ff257230 */ /* 0x000fc40000004100 */
[----:B------:R-:W-:Y:S01]  /*3fa0*/  FMUL R9, R42, UR7 ;  /* 0x000000072a097c20 */ /* 0x000fe20008400000 */
[----:B------:R-:W-:Y:S01]  /*3fb0*/  FMUL R11, R26, UR7 ;  /* 0x000000071a0b7c20 */ /* 0x000fe20008400000 */
[----:B------:R-:W-:Y:S01]  /*3fc0*/  FMUL R13, R52, R13 ;  /* 0x0000000d340d7220 */ /* 0x000fe20000400000 */
[----:B------:R-:W-:Y:S02]  /*3fd0*/  HADD2.F32 R44, -RZ, R44.H0_H0 ;  /* 0x2000002cff2c7230 */ /* 0x000fe40000004100 */
[----:B------:R-:W-:Y:S01]  /*3fe0*/  FMUL R55, R55, R46 ;  /* 0x0000002e37377220 */ /* 0x000fe20000400000 */
[----:B------:R-:W-:Y:S02]  /*3ff0*/  HADD2.F32 R50, -RZ, R50.H0_H0 ;  /* 0x20000032ff327230 */ /* 0x000fe40000004100 */
[----:B------:R-:W-:Y:S01]  /*4000*/  FMUL R7, R37, R8 ;  /* 0x0000000825077220 */ /* 0x000fe20000400000 */
[----:B------:R-:W-:Y:S01]  /*4010*/  FMUL R39, R39, R36 ;  /* 0x0000002427277220 */ /* 0x000fe20000400000 */
[----:B------:R-:W-:Y:S01]  /*4020*/  FMUL R9, R44, R9 ;  /* 0x000000092c097220 */ /* 0x000fe20000400000 */
[C---:B------:R-:W-:Y:S01]  /*4030*/  FMUL R15, R54.reuse, R15 ;  /* 0x0000000f360f7220 */ /* 0x040fe20000400000 */
[----:B------:R-:W-:Y:S01]  /*4040*/  FMUL R8, R54, R17 ;  /* 0x0000001136087220 */ /* 0x000fe20000400000 */
[----:B------:R-:W-:Y:S01]  /*4050*/  FMUL R11, R50, R11 ;  /* 0x0000000b320b7220 */ /* 0x000fe20000400000 */
[C---:B------:R-:W-:Y:S01]  /*4060*/  FMUL R10, R54.reuse, R13 ;  /* 0x0000000d360a7220 */ /* 0x040fe20000400000 */
[----:B------:R-:W-:Y:S01]  /*4070*/  FMUL R14, R54, R55 ;  /* 0x00000037360e7220 */ /* 0x000fe20000400000 */
[C---:B------:R-:W-:Y:S01]  /*4080*/  FFMA R7, R56.reuse, R7, R15 ;  /* 0x0000000738077223 */ /* 0x040fe2000000000f */
[C---:B------:R-:W-:Y:S01]  /*4090*/  FFMA R8, R56.reuse, R39, R8 ;  /* 0x0000002738087223 */ /* 0x040fe20000000008 */
[C---:B------:R-:W-:Y:S01]  /*40a0*/  FFMA R9, R56.reuse, R9, R10 ;  /* 0x0000000938097223 */ /* 0x040fe2000000000a */
[----:B------:R-:W-:-:S03]  /*40b0*/  FFMA R14, R56, R11, R14 ;  /* 0x0000000b380e7223 */ /* 0x000fc6000000000e */
[----:B------:R-:W-:Y:S01]  /*40c0*/  F2FP.F16.F32.PACK_AB R8, R8, R7 ;  /* 0x000000070808723e */ /* 0x000fe200000000ff */
[----:B------:R-:W-:Y:S01]  /*40d0*/  BAR.SYNC.DEFER_BLOCKING 0x0 ;  /* 0x0000000000007b1d */ /* 0x000fe20000010000 */
[----:B------:R-:W-:Y:S02]  /*40e0*/  F2FP.F16.F32.PACK_AB R9, R14, R9 ;  /* 0x000000090e09723e */ /* 0x000fe400000000ff */
[----:B------:R-:W-:Y:S02]  /*40f0*/  PRMT R10, R8, 0x7632, R10 ;  /* 0x00007632080a7816 */ /* 0x000fe4000000000a */
[----:B------:R-:W-:Y:S01]  /*4100*/  PRMT R15, R9, 0x7632, R15 ;  /* 0x00007632090f7816 */ /* 0x000fe2000000000f */
[----:B------:R-:W-:Y:S04]  /*4110*/  STS.U16 [R31], R8 ;  /* 0x000000081f007388 */ /* 0x000fe80000000400 */
[----:B------:R0:W-:Y:S04]  /*4120*/  STS.U16 [R31+0x200], R10 ;  /* 0x0002000a1f007388 */ /* 0x0001e80000000400 */
[----:B------:R1:W-:Y:S04]  /*4130*/  STS.U16 [R31+0x400], R9 ;  /* 0x000400091f007388 */ /* 0x0003e80000000400 */
[----:B------:R-:W-:Y:S01]  /*4140*/  STS.U16 [R30+0x600], R15 ;  /* 0x0006000f1e007388 */ /* 0x000fe20000000400 */
[----:B------:R-:W-:Y:S01]  /*4150*/  IADD3 R7, PT, PT, R4, 0x400, RZ ;  /* 0x0000040004077810 */ /* 0x000fe20007ffe0ff */
[----:B------:R-:W-:Y:S01]  /*4160*/  BAR.SYNC.DEFER_BLOCKING 0x0 ;  /* 0x0000000000007b1d */ /* 0x000fe20000010000 */
[----:B------:R-:W-:-:S02]  /*4170*/  HADD2.F32 R24, -RZ, R24.H0_H0 ;  /* 0x20000018ff187230 */ /* 0x000fc40000004100 */
[----:B------:R-:W-:Y:S02]  /*4180*/  HADD2.F32 R20, -RZ, R20.H0_H0 ;  /* 0x20000014ff147230 */ /* 0x000fe40000004100 */
[----:B------:R-:W-:Y:S02]  /*4190*/  HADD2.F32 R48, -RZ, R48.H0_H0 ;  /* 0x20000030ff307230 */ /* 0x000fe40000004100 */
[----:B------:R-:W-:Y:S01]  /*41a0*/  FMUL R24, R24, UR8 ;  /* 0x0000000818187c20 */ /* 0x000fe20008400000 */
[----:B------:R-:W-:Y:S01]  /*41b0*/  HADD2.F32 R29, -RZ, R29.H0_H0 ;  /* 0x2000001dff1d7230 */ /* 0x000fe20000004100 */
[----:B------:R-:W2:Y:S01]  /*41c0*/  LDS.64 R4, [R0] ;  /* 0x0000000000047984 */ /* 0x000ea20000000a00 */
[----:B------:R-:W-:Y:S02]  /*41d0*/  HADD2.F32 R18, -RZ, R18.H0_H0 ;  /* 0x20000012ff127230 */ /* 0x000fe40000004100 */
[----:B------:R-:W-:Y:S01]  /*41e0*/  FMUL R20, R20, UR8 ;  /* 0x0000000814147c20 */ /* 0x000fe20008400000 */
[----:B------:R-:W-:-:S02]  /*41f0*/  HADD2.F32 R45, -RZ, R45.H0_H0 ;  /* 0x2000002dff2d7230 */ /* 0x000fc40000004100 */
[----:B------:R-:W-:Y:S01]  /*4200*/  FMUL R48, R48, UR8 ;  /* 0x0000000830307c20 */ /* 0x000fe20008400000 */
[----:B------:R-:W-:Y:S02]  /*4210*/  HADD2.F32 R27, -RZ, R27.H0_H0 ;  /* 0x2000001bff1b7230 */ /* 0x000fe40000004100 */
[----:B------:R-:W-:Y:S01]  /*4220*/  FMUL R29, R29, R24 ;  /* 0x000000181d1d7220 */ /* 0x000fe20000400000 */
[----:B------:R-:W-:Y:S02]  /*4230*/  HADD2.F32 R35, -RZ, R35.H0_H0 ;  /* 0x20000023ff237230 */ /* 0x000fe40000004100 */
[----:B------:R-:W-:Y:S01]  /*4240*/  FMUL R18, R18, UR8 ;  /* 0x0000000812127c20 */ /* 0x000fe20008400000 */
[----:B------:R-:W-:Y:S01]  /*4250*/  FMUL R45, R45, R20 ;  /* 0x000000142d2d7220 */ /* 0x000fe20000400000 */
[----:B------:R-:W-:Y:S01]  /*4260*/  FMUL R27, R27, R48 ;  /* 0x000000301b1b7220 */ /* 0x000fe20000400000 */
[C---:B------:R-:W-:Y:S01]  /*4270*/  FMUL R29, R54.reuse, R29 ;  /* 0x0000001d361d7220 */ /* 0x040fe20000400000 */
[----:B------:R-:W-:Y:S01]  /*4280*/  FMUL R35, R35, R18 ;  /* 0x0000001223237220 */ /* 0x000fe20000400000 */
[----:B------:R-:W-:Y:S01]  /*4290*/  FMUL R45, R54, R45 ;  /* 0x0000002d362d7220 */ /* 0x000fe20000400000 */
[----:B0-----:R-:W-:-:S02]  /*42a0*/  HFMA2 R10, -RZ, RZ, 0, 1.1920928955078125e-07 ;  /* 0x00000002ff0a7431 */ /* 0x001fc400000001ff */
[C---:B------:R-:W-:Y:S01]  /*42b0*/  FFMA R27, R56.reuse, R27, R29 ;  /* 0x0000001b381b7223 */ /* 0x040fe2000000001d */
[----:B------:R-:W-:Y:S01]  /*42c0*/  FFMA R8, R56, R35, R45 ;  /* 0x0000002338087223 */ /* 0x000fe2000000002d */
[----:B------:R-:W-:Y:S02]  /*42d0*/  HADD2.F32 R12, -RZ, R12.H0_H0 ;  /* 0x2000000cff0c7230 */ /* 0x000fe40000004100 */
[----:B------:R-:W-:Y:S02]  /*42e0*/  HADD2.F32 R16, -RZ, R16.H0_H0 ;  /* 0x20000010ff107230 */ /* 0x000fe40000004100 */
[----:B------:R-:W-:Y:S01]  /*42f0*/  F2FP.F16.F32.PACK_AB R27, R8, R27 ;  /* 0x0000001b081b723e */ /* 0x000fe200000000ff */
[----:B-1----:R-:W-:-:S04]  /*4300*/  IMAD.WIDE R8, R7, R10, UR14 ;  /* 0x0000000e07087e25 */ /* 0x002fc8000f8e020a */
[----:B------:R-:W-:Y:S01]  /*4310*/  FMUL R12, R12, UR8 ;  /* 0x000000080c0c7c20 */ /* 0x000fe20008400000 */
[----:B------:R-:W-:Y:S02]  /*4320*/  HADD2.F32 R6, -RZ, R6.H0_H0 ;  /* 0x20000006ff067230 */ /* 0x000fe40000004100 */
[----:B------:R-:W-:Y:S02]  /*4330*/  HADD2.F32 R19, -RZ, R19.H0_H0 ;  /* 0x20000013ff137230 */ /* 0x000fe40000004100 */
[----:B------:R-:W-:Y:S01]  /*4340*/  FMUL R16, R16, UR8 ;  /* 0x0000000810107c20 */ /* 0x000fe20008400000 */
[----:B------:R-:W-:Y:S02]  /*4350*/  HADD2.F32 R22, -RZ, R22.H0_H0 ;  /* 0x20000016ff167230 */ /* 0x000fe40000004100 */
[----:B------:R-:W-:Y:S02]  /*4360*/  HADD2.F32 R21, -RZ, R21.H0_H0 ;  /* 0x20000015ff157230 */ /* 0x000fe40000004100 */
[----:B------:R-:W-:Y:S01]  /*4370*/  FMUL R6, R6, UR8 ;  /* 0x0000000806067c20 */ /* 0x000fe20008400000 */
[----:B------:R-:W-:-:S02]  /*4380*/  HADD2.F32 R23, -RZ, R23.H0_H0 ;  /* 0x20000017ff177230 */ /* 0x000fc40000004100 */
[----:B------:R-:W-:Y:S01]  /*4390*/  FMUL R19, R19, R12 ;  /* 0x0000000c13137220 */ /* 0x000fe20000400000 */
[----:B------:R-:W-:Y:S01]  /*43a0*/  HADD2.F32 R25, -RZ, R25.H0_H0 ;  /* 0x20000019ff197230 */ /* 0x000fe20000004100 */
[----:B--2---:R0:W-:Y:S01]  /*43b0*/  STG.E.64 desc[UR10][R8.64], R4 ;  /* 0x0000000408007986 */ /* 0x0041e2000c101b0a */
[----:B------:R-:W-:Y:S01]  /*43c0*/  FMUL R22, R22, UR8 ;  /* 0x0000000816167c20 */ /* 0x000fe20008400000 */
[----:B------:R-:W-:Y:S01]  /*43d0*/  BAR.SYNC.DEFER_BLOCKING 0x0 ;  /* 0x0000000000007b1d */ /* 0x000fe20000010000 */
[----:B------:R-:W-:Y:S01]  /*43e0*/  FMUL R21, R21, R16 ;  /* 0x0000001015157220 */ /* 0x000fe20000400000 */
[----:B------:R-:W-:Y:S01]  /*43f0*/  FMUL R23, R23, R6 ;  /* 0x0000000617177220 */ /* 0x000fe20000400000 */
[C---:B------:R-:W-:Y:S01]  /*4400*/  FMUL R6, R54.reuse, R19 ;  /* 0x0000001336067220 */ /* 0x040fe20000400000 */
[----:B------:R-:W-:Y:S01]  /*4410*/  FMUL R25, R25, R22 ;  /* 0x0000001619197220 */ /* 0x000fe20000400000 */
[----:B------:R-:W-:-:S03]  /*4420*/  FMUL R54, R54, R21 ;  /* 0x0000001536367220 */ /* 0x000fc60000400000 */
[C---:B------:R-:W-:Y:S01]  /*4430*/  FFMA R6, R56.reuse, R25, R6 ;  /* 0x0000001938067223 */ /* 0x040fe20000000006 */
[----:B------:R-:W-:Y:S01]  /*4440*/  FFMA R23, R56, R23, R54 ;  /* 0x0000001738177223 */ /* 0x000fe20000000036 */
[----:B0-----:R-:W-:-:S04]  /*4450*/  PRMT R9, R27, 0x7632, R9 ;  /* 0x000076321b097816 */ /* 0x001fc80000000009 */
[----:B------:R-:W-:-:S04]  /*4460*/  F2FP.F16.F32.PACK_AB R6, R23, R6 ;  /* 0x000000061706723e */ /* 0x000fc800000000ff */
[----:B------:R-:W-:Y:S01]  /*4470*/  PRMT R15, R6, 0x7632, R15 ;  /* 0x00007632060f7816 */ /* 0x000fe2000000000f */
[----:B------:R-:W-:Y:S04]  /*4480*/  STS.U16 [R31], R27 ;  /* 0x0000001b1f007388 */ /* 0x000fe80000000400 */
[----:B------:R-:W-:Y:S04]  /*4490*/  STS.U16 [R31+0x200], R9 ;  /* 0x000200091f007388 */ /* 0x000fe80000000400 */
[----:B------:R-:W-:Y:S04]  /*44a0*/  STS.U16 [R31+0x400], R6 ;  /* 0x000400061f007388 */ /* 0x000fe80000000400 */
[----:B------:R-:W-:Y:S01]  /*44b0*/  STS.U16 [R30+0x600], R15 ;  /* 0x0006000f1e007388 */ /* 0x000fe20000000400 */
[----:B------:R-:W-:Y:S06]  /*44c0*/  BAR.SYNC.DEFER_BLOCKING 0x0 ;  /* 0x0000000000007b1d */ /* 0x000fec0000010000 */
[----:B------:R-:W0:Y:S01]  /*44d0*/  LDS.64 R10, [R0] ;  /* 0x00000000000a7984 */ /* 0x000e220000000a00 */
[----:B------:R-:W-:-:S05]  /*44e0*/  IMAD.WIDE R2, R7, 0x2, R2 ;  /* 0x0000000207027825 */ /* 0x000fca00078e0202 */
[----:B0-----:R-:W-:Y:S01]  /*44f0*/  STG.E.64 desc[UR10][R2.64], R10 ;  /* 0x0000000a02007986 */ /* 0x001fe2000c101b0a */
[----:B------:R-:W-:Y:S05]  /*4500*/  EXIT ;  /* 0x000000000000794d */ /* 0x000fea0003800000 */
.L_x_0:
[----:B------:R-:W-:-:S00]  /*4510*/  BRA `(.L_x_0) ;  /* 0xfffffffc00fc7947 */ /* 0x000fc0000383ffff */
[----:B------:R-:W-:-:S00]  /*4520*/  NOP ;  /* 0x0000000000007918 */ /* 0x000fc00000000000 */
        /* <DEDUP_REMOVED lines=13> */
.L_x_1:


//--------------------- .nv.global.init           --------------------------
	.section	.nv.global.init,"aw",@progbits
.nv.global.init:
	.type		_$_str,@object
	.size		_$_str,(.L_0 - _$_str)
_$_str:
        /*0000*/ 	.byte	0x5f, 0x5f, 0x43, 0x55, 0x44, 0x41, 0x5f, 0x46, 0x54, 0x5a, 0x00
.L_0:


//--------------------- .nv.shared.triton_red_fused__to_copy_mean_pow_3 --------------------------
	.section	.nv.shared.triton_red_fused__to_copy_mean_pow_3,"aw",@nobits
	.sectionflags	@""
	.align	16
	.zero		1024


//--------------------- .nv.shared.reserved.0     --------------------------
	.section	.nv.shared.reserved.0,"aw",@nobits
	.weak		__nv_reservedSMEM_offset_0_alias
	.size		__nv_reservedSMEM_offset_0_alias, 0, 64
	.other		__nv_reservedSMEM_offset_0_alias,@"STO_CUDA_RESERVED_SHARED STV_DEFAULT"
__nv_reservedSMEM_offset_0_alias:
	.zero		0
	.zero		64


//--------------------- .nv.constant0.triton_red_fused__to_copy_mean_pow_3 --------------------------
	.section	.nv.constant0.triton_red_fused__to_copy_mean_pow_3,"a",@progbits
	.sectionflags	@""
	.align	4
.nv.constant0.triton_red_fused__to_copy_mean_pow_3:
	.zero		968


//--------------------- SYMBOLS --------------------------

	.type		.nv.reservedSmem.offset0,@object
	.size		.nv.reservedSmem.offset0,0x4
	.type		.nv.reservedSmem.cap,@object
	.size		.nv.reservedSmem.cap,0x4
